def attn_fwd(
    Q,
    K,
    V,
    Out,
    Lse,
    sm_scale,
    stride_qz,
    stride_qh,
    stride_qm,
    stride_qk,
    stride_kz,
    stride_kh,
    stride_kn,
    stride_kk,
    stride_vz,
    stride_vh,
    stride_vn,
    stride_vk,
    stride_oz,
    stride_oh,
    stride_om,
    stride_ok,
    seqlen_q,
    seqlen_k,
    BLOCK_M: tl.constexpr,
    BLOCK_N: tl.constexpr,
    HEAD_DIM: tl.constexpr,
    CAUSAL: tl.constexpr,
):
    start_m = tl.program_id(0)
    off_hz = tl.program_id(1)
    q_off = off_hz * stride_qh
    k_off = off_hz * stride_kh
    v_off = off_hz * stride_vh
    offs_m = start_m * BLOCK_M + tl.arange(0, BLOCK_M)
    offs_d = tl.arange(0, HEAD_DIM)
    offs_n = tl.arange(0, BLOCK_N)
    q_ptrs = Q + q_off + offs_m[:, None] * stride_qm + offs_d[None, :] * stride_qk
    k_ptrs = K + k_off + offs_d[:, None] * stride_kk + offs_n[None, :] * stride_kn
    v_ptrs = V + v_off + offs_n[:, None] * stride_vn + offs_d[None, :] * stride_vk
    m_i = tl.full([BLOCK_M], float("-inf"), dtype=tl.float32)
    l_i = tl.zeros([BLOCK_M], dtype=tl.float32) + 1.0
    acc = tl.zeros([BLOCK_M, HEAD_DIM], dtype=tl.float32)
    q = tl.load(q_ptrs)
    acc, l_i, m_i = _attn_fwd_inner(
        acc,
        l_i,
        m_i,
        q,
        k_ptrs,
        v_ptrs,
        sm_scale,
        stride_kn,
        stride_vn,
        start_m,
        seqlen_k,
        BLOCK_M,
        BLOCK_N,
        HEAD_DIM,
        CAUSAL,
    )
    acc = acc / l_i[:, None]
    lse = m_i + tl.math.log2(l_i) / 1.4426950408889634
    o_ptrs = (
        Out
        + off_hz * stride_oh
        + offs_m[:, None] * stride_om
        + offs_d[None, :] * stride_ok
    )
    tl.store(o_ptrs, acc.to(Out.dtype.element_ty))
    tl.store(Lse + off_hz * seqlen_q + offs_m, lse)

# config = {"BLOCK_M": 128, "BLOCK_N": 64, "HEAD_DIM": 16, "arch": "sm_90", "causal": false, "dtype": "bf16", "num_stages": 2, "num_warps": 4}
# arch = sm_90


// ===== COMPILED SASS (sm_90a) =====

	.target	sm_90a

	.elftype	@"ET_EXEC"


//--------------------- .note.nv.tkinfo           --------------------------
	.section	.note.nv.tkinfo,"",@"SHT_NOTE"
	.sectionflags	@"SHF_NOTE_NV_TKINFO"
	.tkinfo
        /*0018*/ 	.word	0x00000002
        /*0030*/ 	.string	""
        /*0030*/ 	.string	"ptxas"
        /*0030*/ 	.string	"Cuda compilation tools, release 13.0, V13.0.88"
        /*0030*/ 	.string	"Build cuda_13.0.r13.0/compiler.36424714_0"
        /*0030*/ 	.string	"-v  -suppress-debug-info  -lineinfo  -arch sm_90a "



//--------------------- .note.nv.cuinfo           --------------------------
	.section	.note.nv.cuinfo,"",@"SHT_NOTE"
	.sectionflags	@"SHF_NOTE_NV_CUINFO"
        /*0018*/ 	.short	0x0002
        /*001a*/ 	.short	0x005a
        /*001c*/ 	.short	0x0082
	.zero		2


//--------------------- .nv.info                  --------------------------
	.section	.nv.info,"",@"SHT_CUDA_INFO"
	.align	4


	//----- nvinfo : EIATTR_REGCOUNT
	.align		4
        /*0000*/ 	.byte	0x04, 0x2f
        /*0002*/ 	.short	(.L_2 - .L_1)
	.align		4
.L_1:
        /*0004*/ 	.word	index@(attn_fwd)
        /*0008*/ 	.word	0x000000ae


	//----- nvinfo : EIATTR_FRAME_SIZE
	.align		4
.L_2:
        /*000c*/ 	.byte	0x04, 0x11
        /*000e*/ 	.short	(.L_4 - .L_3)
	.align		4
.L_3:
        /*0010*/ 	.word	index@(attn_fwd)
        /*0014*/ 	.word	0x00000000


	//----- nvinfo : EIATTR_MIN_STACK_SIZE
	.align		4
.L_4:
        /*0018*/ 	.byte	0x04, 0x12
        /*001a*/ 	.short	(.L_6 - .L_5)
	.align		4
.L_5:
        /*001c*/ 	.word	index@(attn_fwd)
        /*0020*/ 	.word	0x00000000
.L_6:


//--------------------- .nv.compat                --------------------------
	.section	.nv.compat,"",@"SHT_CUDA_COMPAT_INFO"
	.align	4
        /*0000*/ 	.byte	0x02, 0x09, 0x01, 0x00, 0x02, 0x02, 0x04, 0x00, 0x02, 0x05, 0x05, 0x00, 0x03, 0x07, 0x01, 0x01
        /*0010*/ 	.byte	0x02, 0x03, 0x00, 0x00, 0x02, 0x06, 0x01, 0x00, 0x04, 0x0b, 0x08, 0x00, 0x00, 0x00, 0x00, 0x00
        /*0020*/ 	.byte	0x00, 0x00, 0x00, 0x00


//--------------------- .nv.info.attn_fwd         --------------------------
	.section	.nv.info.attn_fwd,"",@"SHT_CUDA_INFO"
	.sectionflags	@""
	.align	4


	//----- nvinfo : EIATTR_CUDA_API_VERSION
	.align		4
        /*0000*/ 	.byte	0x04, 0x37
        /*0002*/ 	.short	(.L_8 - .L_7)
.L_7:
        /*0004*/ 	.word	0x00000082


	//----- nvinfo : EIATTR_KPARAM_INFO
	.align		4
.L_8:
        /*0008*/ 	.byte	0x04, 0x17
        /*000a*/ 	.short	(.L_10 - .L_9)
.L_9:
        /*000c*/ 	.word	0x00000000
        /*0010*/ 	.short	0x0019
        /*0012*/ 	.short	0x0080
        /*0014*/ 	.byte	0x00, 0xf4, 0x21, 0x00


	//----- nvinfo : EIATTR_KPARAM_INFO
	.align		4
.L_10:
        /*0018*/ 	.byte	0x04, 0x17
        /*001a*/ 	.short	(.L_12 - .L_11)
.L_11:
        /*001c*/ 	.word	0x00000000
        /*0020*/ 	.short	0x0018
        /*0022*/ 	.short	0x0078
        /*0024*/ 	.byte	0x00, 0xf4, 0x21, 0x00


	//----- nvinfo : EIATTR_KPARAM_INFO
	.align		4
.L_12:
        /*0028*/ 	.byte	0x04, 0x17
        /*002a*/ 	.short	(.L_14 - .L_13)
.L_13:
        /*002c*/ 	.word	0x00000000
        /*0030*/ 	.short	0x0017
        /*0032*/ 	.short	0x0070
        /*0034*/ 	.byte	0x00, 0xf0, 0x11, 0x00


	//----- nvinfo : EIATTR_KPARAM_INFO
	.align		4
.L_14:
        /*0038*/ 	.byte	0x04, 0x17
        /*003a*/ 	.short	(.L_16 - .L_15)
.L_15:
        /*003c*/ 	.word	0x00000000
        /*0040*/ 	.short	0x0016
        /*0042*/ 	.short	0x006c
        /*0044*/ 	.byte	0x00, 0xf0, 0x11, 0x00


	//----- nvinfo : EIATTR_KPARAM_INFO
	.align		4
.L_16:
        /*0048*/ 	.byte	0x04, 0x17
        /*004a*/ 	.short	(.L_18 - .L_17)
.L_17:
        /*004c*/ 	.word	0x00000000
        /*0050*/ 	.short	0x0015
        /*0052*/ 	.short	0x0068
        /*0054*/ 	.byte	0x00, 0xf0, 0x11, 0x00


	//----- nvinfo : EIATTR_KPARAM_INFO
	.align		4
.L_18:
        /*0058*/ 	.byte	0x04, 0x17
        /*005a*/ 	.short	(.L_20 - .L_19)
.L_19:
        /*005c*/ 	.word	0x00000000
        /*0060*/ 	.short	0x0014
        /*0062*/ 	.short	0x0064
        /*0064*/ 	.byte	0x00, 0xf0, 0x11, 0x00


	//----- nvinfo : EIATTR_KPARAM_INFO
	.align		4
.L_20:
        /*0068*/ 	.byte	0x04, 0x17
        /*006a*/ 	.short	(.L_22 - .L_21)
.L_21:
        /*006c*/ 	.word	0x00000000
        /*0070*/ 	.short	0x0013
        /*0072*/ 	.short	0x0060
        /*0074*/ 	.byte	0x00, 0xf0, 0x11, 0x00


	//----- nvinfo : EIATTR_KPARAM_INFO
	.align		4
.L_22:
        /*0078*/ 	.byte	0x04, 0x17
        /*007a*/ 	.short	(.L_24 - .L_23)
.L_23:
        /*007c*/ 	.word	0x00000000
        /*0080*/ 	.short	0x0012
        /*0082*/ 	.short	0x005c
        /*0084*/ 	.byte	0x00, 0xf0, 0x11, 0x00


	//----- nvinfo : EIATTR_KPARAM_INFO
	.align		4
.L_24:
        /*0088*/ 	.byte	0x04, 0x17
        /*008a*/ 	.short	(.L_26 - .L_25)
.L_25:
        /*008c*/ 	.word	0x00000000
        /*0090*/ 	.short	0x0011
        /*0092*/ 	.short	0x0058
        /*0094*/ 	.byte	0x00, 0xf0, 0x11, 0x00


	//----- nvinfo : EIATTR_KPARAM_INFO
	.align		4
.L_26:
        /*0098*/ 	.byte	0x04, 0x17
        /*009a*/ 	.short	(.L_28 - .L_27)
.L_27:
        /*009c*/ 	.word	0x00000000
        /*00a0*/ 	.short	0x0010
        /*00a2*/ 	.short	0x0054
        /*00a4*/ 	.byte	0x00, 0xf0, 0x11, 0x00


	//----- nvinfo : EIATTR_KPARAM_INFO
	.align		4
.L_28:
        /*00a8*/ 	.byte	0x04, 0x17
        /*00aa*/ 	.short	(.L_30 - .L_29)
.L_29:
        /*00ac*/ 	.word	0x00000000
        /*00b0*/ 	.short	0x000f
        /*00b2*/ 	.short	0x0050
        /*00b4*/ 	.byte	0x00, 0xf0, 0x11, 0x00


	//----- nvinfo : EIATTR_KPARAM_INFO
	.align		4
.L_30:
        /*00b8*/ 	.byte	0x04, 0x17
        /*00ba*/ 	.short	(.L_32 - .L_31)
.L_31:
        /*00bc*/ 	.word	0x00000000
        /*00c0*/ 	.short	0x000e
        /*00c2*/ 	.short	0x004c
        /*00c4*/ 	.byte	0x00, 0xf0, 0x11, 0x00


	//----- nvinfo : EIATTR_KPARAM_INFO
	.align		4
.L_32:
        /*00c8*/ 	.byte	0x04, 0x17
        /*00ca*/ 	.short	(.L_34 - .L_33)
.L_33:
        /*00cc*/ 	.word	0x00000000
        /*00d0*/ 	.short	0x000d
        /*00d2*/ 	.short	0x0048
        /*00d4*/ 	.byte	0x00, 0xf0, 0x11, 0x00


	//----- nvinfo : EIATTR_KPARAM_INFO
	.align		4
.L_34:
        /*00d8*/ 	.byte	0x04, 0x17
        /*00da*/ 	.short	(.L_36 - .L_35)
.L_35:
        /*00dc*/ 	.word	0x00000000
        /*00e0*/ 	.short	0x000c
        /*00e2*/ 	.short	0x0044
        /*00e4*/ 	.byte	0x00, 0xf0, 0x11, 0x00


	//----- nvinfo : EIATTR_KPARAM_INFO
	.align		4
.L_36:
        /*00e8*/ 	.byte	0x04, 0x17
        /*00ea*/ 	.short	(.L_38 - .L_37)
.L_37:
        /*00ec*/ 	.word	0x00000000
        /*00f0*/ 	.short	0x000b
        /*00f2*/ 	.short	0x0040
        /*00f4*/ 	.byte	0x00, 0xf0, 0x11, 0x00


	//----- nvinfo : EIATTR_KPARAM_INFO
	.align		4
.L_38:
        /*00f8*/ 	.byte	0x04, 0x17
        /*00fa*/ 	.short	(.L_40 - .L_39)
.L_39:
        /*00fc*/ 	.word	0x00000000
        /*0100*/ 	.short	0x000a
        /*0102*/ 	.short	0x003c
        /*0104*/ 	.byte	0x00, 0xf0, 0x11, 0x00


	//----- nvinfo : EIATTR_KPARAM_INFO
	.align		4
.L_40:
        /*0108*/ 	.byte	0x04, 0x17
        /*010a*/ 	.short	(.L_42 - .L_41)
.L_41:
        /*010c*/ 	.word	0x00000000
        /*0110*/ 	.short	0x0009
        /*0112*/ 	.short	0x0038
        /*0114*/ 	.byte	0x00, 0xf0, 0x11, 0x00


	//----- nvinfo : EIATTR_KPARAM_INFO
	.align		4
.L_42:
        /*0118*/ 	.byte	0x04, 0x17
        /*011a*/ 	.short	(.L_44 - .L_43)
.L_43:
        /*011c*/ 	.word	0x00000000
        /*0120*/ 	.short	0x0008
        /*0122*/ 	.short	0x0034
        /*0124*/ 	.byte	0x00, 0xf0, 0x11, 0x00


	//----- nvinfo : EIATTR_KPARAM_INFO
	.align		4
.L_44:
        /*0128*/ 	.byte	0x04, 0x17
        /*012a*/ 	.short	(.L_46 - .L_45)
.L_45:
        /*012c*/ 	.word	0x00000000
        /*0130*/ 	.short	0x0007
        /*0132*/ 	.short	0x0030
        /*0134*/ 	.byte	0x00, 0xf0, 0x11, 0x00


	//----- nvinfo : EIATTR_KPARAM_INFO
	.align		4
.L_46:
        /*0138*/ 	.byte	0x04, 0x17
        /*013a*/ 	.short	(.L_48 - .L_47)
.L_47:
        /*013c*/ 	.word	0x00000000
        /*0140*/ 	.short	0x0006
        /*0142*/ 	.short	0x002c
        /*0144*/ 	.byte	0x00, 0xf0, 0x11, 0x00


	//----- nvinfo : EIATTR_KPARAM_INFO
	.align		4
.L_48:
        /*0148*/ 	.byte	0x04, 0x17
        /*014a*/ 	.short	(.L_50 - .L_49)
.L_49:
        /*014c*/ 	.word	0x00000000
        /*0150*/ 	.short	0x0005
        /*0152*/ 	.short	0x0028
        /*0154*/ 	.byte	0x00, 0xf0, 0x11, 0x00


	//----- nvinfo : EIATTR_KPARAM_INFO
	.align		4
.L_50:
        /*0158*/ 	.byte	0x04, 0x17
        /*015a*/ 	.short	(.L_52 - .L_51)
.L_51:
        /*015c*/ 	.word	0x00000000
        /*0160*/ 	.short	0x0004
        /*0162*/ 	.short	0x0020
        /*0164*/ 	.byte	0x00, 0xf4, 0x21, 0x00


	//----- nvinfo : EIATTR_KPARAM_INFO
	.align		4
.L_52:
        /*0168*/ 	.byte	0x04, 0x17
        /*016a*/ 	.short	(.L_54 - .L_53)
.L_53:
        /*016c*/ 	.word	0x00000000
        /*0170*/ 	.short	0x0003
        /*0172*/ 	.short	0x0018
        /*0174*/ 	.byte	0x00, 0xf4, 0x21, 0x00


	//----- nvinfo : EIATTR_KPARAM_INFO
	.align		4
.L_54:
        /*0178*/ 	.byte	0x04, 0x17
        /*017a*/ 	.short	(.L_56 - .L_55)
.L_55:
        /*017c*/ 	.word	0x00000000
        /*0180*/ 	.short	0x0002
        /*0182*/ 	.short	0x0010
        /*0184*/ 	.byte	0x00, 0xf4, 0x21, 0x00


	//----- nvinfo : EIATTR_KPARAM_INFO
	.align		4
.L_56:
        /*0188*/ 	.byte	0x04, 0x17
        /*018a*/ 	.short	(.L_58 - .L_57)
.L_57:
        /*018c*/ 	.word	0x00000000
        /*0190*/ 	.short	0x0001
        /*0192*/ 	.short	0x0008
        /*0194*/ 	.byte	0x00, 0xf4, 0x21, 0x00


	//----- nvinfo : EIATTR_KPARAM_INFO
	.align		4
.L_58:
        /*0198*/ 	.byte	0x04, 0x17
        /*019a*/ 	.short	(.L_60 - .L_59)
.L_59:
        /*019c*/ 	.word	0x00000000
        /*01a0*/ 	.short	0x0000
        /*01a2*/ 	.short	0x0000
        /*01a4*/ 	.byte	0x00, 0xf4, 0x21, 0x00


	//----- nvinfo : EIATTR_SPARSE_MMA_MASK
	.align		4
.L_60:
        /*01a8*/ 	.byte	0x03, 0x50
        /*01aa*/ 	.short	0x0000


	//----- nvinfo : EIATTR_MAXREG_COUNT
	.align		4
        /*01ac*/ 	.byte	0x03, 0x1b
        /*01ae*/ 	.short	0x00ff


	//----- nvinfo : EIATTR_NUM_BARRIERS
	.align		4
        /*01b0*/ 	.byte	0x02, 0x4c
        /*01b2*/ 	.byte	0x01
	.zero		1


	//----- nvinfo : EIATTR_MERCURY_ISA_VERSION
	.align		4
        /*01b4*/ 	.byte	0x03, 0x5f
        /*01b6*/ 	.short	0x0101


	//----- nvinfo : EIATTR_COOP_GROUP_MASK_REGIDS
	.align		4
        /*01b8*/ 	.byte	0x04, 0x29
        /*01ba*/ 	.short	(.L_62 - .L_61)


	//   ....[0]....
.L_61:
        /*01bc*/ 	.word	0xffffffff


	//   ....[1]....
        /*01c0*/ 	.word	0xffffffff


	//   ....[2]....
        /*01c4*/ 	.word	0xffffffff


	//   ....[3]....
        /*01c8*/ 	.word	0xffffffff


	//   ....[4]....
        /*01cc*/ 	.word	0xffffffff


	//   ....[5]....
        /*01d0*/ 	.word	0xffffffff


	//   ....[6]....
        /*01d4*/ 	.word	0xffffffff


	//   ....[7]....
        /*01d8*/ 	.word	0xffffffff


	//   ....[8]....
        /*01dc*/ 	.word	0xffffffff


	//   ....[9]....
        /*01e0*/ 	.word	0xffffffff


	//   ....[10]....
        /*01e4*/ 	.word	0xffffffff


	//   ....[11]....
        /*01e8*/ 	.word	0xffffffff


	//   ....[12]....
        /*01ec*/ 	.word	0xffffffff


	//   ....[13]....
        /*01f0*/ 	.word	0xffffffff


	//   ....[14]....
        /*01f4*/ 	.word	0xffffffff


	//   ....[15]....
        /*01f8*/ 	.word	0xffffffff


	//----- nvinfo : EIATTR_COOP_GROUP_INSTR_OFFSETS
	.align		4
.L_62:
        /*01fc*/ 	.byte	0x04, 0x28
        /*01fe*/ 	.short	(.L_64 - .L_63)


	//   ....[0]....
.L_63:
        /*0200*/ 	.word	0x00001440


	//   ....[1]....
        /*0204*/ 	.word	0x00001460


	//   ....[2]....
        /*0208*/ 	.word	0x00001770


	//   ....[3]....
        /*020c*/ 	.word	0x00001960


	//   ....[4]....
        /*0210*/ 	.word	0x00001cf0


	//   ....[5]....
        /*0214*/ 	.word	0x00001e70


	//   ....[6]....
        /*0218*/ 	.word	0x00002120


	//   ....[7]....
        /*021c*/ 	.word	0x00002140


	//   ....[8]....
        /*0220*/ 	.word	0x00003110


	//   ....[9]....
        /*0224*/ 	.word	0x00003120


	//   ....[10]....
        /*0228*/ 	.word	0x00003130


	//   ....[11]....
        /*022c*/ 	.word	0x00003140


	//   ....[12]....
        /*0230*/ 	.word	0x000031a0


	//   ....[13]....
        /*0234*/ 	.word	0x000031b0


	//   ....[14]....
        /*0238*/ 	.word	0x000031c0


	//   ....[15]....
        /*023c*/ 	.word	0x000031d0


	//----- nvinfo : EIATTR_EXIT_INSTR_OFFSETS
	.align		4
.L_64:
        /*0240*/ 	.byte	0x04, 0x1c
        /*0242*/ 	.short	(.L_66 - .L_65)


	//   ....[0]....
.L_65:
        /*0244*/ 	.word	0x000047e0


	//----- nvinfo : EIATTR_REQNTID
	.align		4
.L_66:
        /*0248*/ 	.byte	0x04, 0x10
        /*024a*/ 	.short	(.L_68 - .L_67)
.L_67:
        /*024c*/ 	.word	0x00000080
        /*0250*/ 	.word	0x00000001
        /*0254*/ 	.word	0x00000001


	//----- nvinfo : EIATTR_CBANK_PARAM_SIZE
	.align		4
.L_68:
        /*0258*/ 	.byte	0x03, 0x19
        /*025a*/ 	.short	0x0088


	//----- nvinfo : EIATTR_PARAM_CBANK
	.align		4
        /*025c*/ 	.byte	0x04, 0x0a
        /*025e*/ 	.short	(.L_70 - .L_69)
	.align		4
.L_69:
        /*0260*/ 	.word	index@(.nv.constant0.attn_fwd)
        /*0264*/ 	.short	0x0210
        /*0266*/ 	.short	0x0088


	//----- nvinfo : EIATTR_SW_WAR
	.align		4
.L_70:
        /*0268*/ 	.byte	0x04, 0x36
        /*026a*/ 	.short	(.L_72 - .L_71)
.L_71:
        /*026c*/ 	.word	0x00000008
.L_72:


//--------------------- .nv.callgraph             --------------------------
	.section	.nv.callgraph,"",@"SHT_CUDA_CALLGRAPH"
	.align	4
	.sectionentsize	8
	.align		4
        /*0000*/ 	.word	0x00000000
	.align		4
        /*0004*/ 	.word	0xffffffff
	.align		4
        /*0008*/ 	.word	0x00000000
	.align		4
        /*000c*/ 	.word	0xfffffffe
	.align		4
        /*0010*/ 	.word	0x00000000
	.align		4
        /*0014*/ 	.word	0xfffffffd
	.align		4
        /*0018*/ 	.word	0x00000000
	.align		4
        /*001c*/ 	.word	0xfffffffc


//--------------------- .nv.constant4             --------------------------
	.section	.nv.constant4,"a",@progbits
	.align	8
	.align		8
.nv.constant4:
        /*0000*/ 	.dword	_$_str


//--------------------- .text.attn_fwd            --------------------------
	.section	.text.attn_fwd,"ax",@progbits
	.align	128
        .global         attn_fwd
        .type           attn_fwd,@function
        .size           attn_fwd,(.L_x_3 - attn_fwd)
        .other          attn_fwd,@"STO_CUDA_ENTRY STV_DEFAULT"
attn_fwd:
.text.attn_fwd:
[----:B------:R-:W-:Y:S01]  /*0000*/  LDC R1, c[0x0][0x28] ;  /* 0x00000a00ff017b82 */ /* 0x000fe20000000800 */
[----:B------:R-:W0:Y:S07]  /*0010*/  S2R R34, SR_TID.X ;  /* 0x0000000000227919 */ /* 0x000e2e0000002100 */
[----:B------:R-:W1:Y:S01]  /*0020*/  S2UR UR5, SR_CTAID.Y ;  /* 0x00000000000579c3 */ /* 0x000e620000002600 */
[----:B------:R-:W-:Y:S01]  /*0030*/  ULDC.64 UR6, c[0x0][0x240] ;  /* 0x0000900000067ab9 */ /* 0x000fe20000000a00 */
[----:B------:R-:W-:Y:S01]  /*0040*/  ULDC.64 UR16, c[0x0][0x208] ;  /* 0x0000820000107ab9 */ /* 0x000fe20000000a00 */
[----:B------:R-:W2:Y:S05]  /*0050*/  S2R R3, SR_CTAID.X ;  /* 0x0000000000037919 */ /* 0x000eaa0000002500 */
[----:B------:R-:W3:Y:S08]  /*0060*/  LDC.64 R6, c[0x0][0x210] ;  /* 0x00008400ff067b82 */ /* 0x000ef00000000a00 */
[----:B------:R-:W4:Y:S01]  /*0070*/  LDC R33, c[0x0][0x248] ;  /* 0x00009200ff217b82 */ /* 0x000f220000000800 */
[----:B-1----:R-:W-:-:S04]  /*0080*/  UIMAD UR6, UR5, UR6, URZ ;  /* 0x00000006050672a4 */ /* 0x002fc8000f8e023f */
[----:B------:R-:W-:Y:S01]  /*0090*/  USHF.L.U32 UR4, UR6, 0x1, URZ ;  /* 0x0000000106047899 */ /* 0x000fe2000800063f */
[----:B0-----:R-:W-:-:S04]  /*00a0*/  LOP3.LUT R0, R34, 0x7f, RZ, 0xc0, !PT ;  /* 0x0000007f22007812 */ /* 0x001fc800078ec0ff */
[----:B--2---:R-:W-:-:S05]  /*00b0*/  LEA R0, R3, R0, 0x7 ;  /* 0x0000000003007211 */ /* 0x004fca00078e38ff */
[----:B------:R-:W-:Y:S01]  /*00c0*/  IMAD R2, R0, UR7, RZ ;  /* 0x0000000700027c24 */ /* 0x000fe2000f8e02ff */
[----:B------:R-:W-:Y:S01]  /*00d0*/  UIMAD.WIDE UR6, UR6, 0x2, URZ ;  /* 0x00000002060678a5 */ /* 0x000fe2000f8e023f */
[C---:B----4-:R-:W-:Y:S02]  /*00e0*/  IMAD R23, R33.reuse, 0xa, RZ ;  /* 0x0000000a21177824 */ /* 0x050fe400078e02ff */
[C---:B------:R-:W-:Y:S01]  /*00f0*/  IMAD R5, R33.reuse, 0x12, RZ ;  /* 0x0000001221057824 */ /* 0x040fe200078e02ff */
[C---:B------:R-:W-:Y:S01]  /*0100*/  SHF.L.U32 R3, R2.reuse, 0x1, RZ ;  /* 0x0000000102037819 */ /* 0x040fe200000006ff */
[----:B------:R-:W-:Y:S01]  /*0110*/  IMAD.HI R4, R2, 0x2, RZ ;  /* 0x0000000202047827 */ /* 0x000fe200078e02ff */
[-C--:B------:R-:W-:Y:S02]  /*0120*/  LEA R13, R33, R33.reuse, 0x2 ;  /* 0x00000021210d7211 */ /* 0x080fe400078e10ff */
[----:B---3--:R-:W-:Y:S01]  /*0130*/  IADD3 R2, P0, P1, R3, UR4, R6 ;  /* 0x0000000403027c10 */ /* 0x008fe2000f91e006 */
[C---:B------:R-:W-:Y:S01]  /*0140*/  IMAD R15, R33.reuse, 0x6, RZ ;  /* 0x00000006210f7824 */ /* 0x040fe200078e02ff */
[----:B------:R-:W-:-:S02]  /*0150*/  LEA R9, R33, R33, 0x1 ;  /* 0x0000002121097211 */ /* 0x000fc400078e08ff */
[----:B------:R-:W-:Y:S02]  /*0160*/  IADD3.X R3, R4, UR7, R7, P0, P1 ;  /* 0x0000000704037c10 */ /* 0x000fe400087e2407 */
[C---:B------:R-:W-:Y:S02]  /*0170*/  SHF.L.U32 R7, R33.reuse, 0x1, RZ ;  /* 0x0000000121077819 */ /* 0x040fe400000006ff */
[CC--:B------:R-:W-:Y:S01]  /*0180*/  LEA R6, P4, R33.reuse, R2.reuse, 0x2 ;  /* 0x0000000221067211 */ /* 0x0c0fe200078810ff */
[----:B------:R-:W-:Y:S01]  /*0190*/  IMAD R27, R33, 0xc, RZ ;  /* 0x0000000c211b7824 */ /* 0x000fe200078e02ff */
[-C--:B------:R-:W-:Y:S01]  /*01a0*/  IADD3 R4, P6, R7, R2.reuse, RZ ;  /* 0x0000000207047210 */ /* 0x080fe20007fde0ff */
[----:B------:R-:W-:Y:S01]  /*01b0*/  IMAD R31, R33, 0xe, RZ ;  /* 0x0000000e211f7824 */ /* 0x000fe200078e02ff */
[-C--:B------:R-:W-:Y:S01]  /*01c0*/  LEA.HI.X.SX32 R7, R7, R3.reuse, 0x1, P4 ;  /* 0x0000000307077211 */ /* 0x080fe200020f0eff */
[----:B------:R-:W-:Y:S01]  /*01d0*/  IMAD R25, R33, 0x14, RZ ;  /* 0x0000001421197824 */ /* 0x000fe200078e02ff */
[-C--:B------:R-:W-:Y:S01]  /*01e0*/  IADD3 R20, P0, R5, R2.reuse, RZ ;  /* 0x0000000205147210 */ /* 0x080fe20007f1e0ff */
[----:B------:R-:W-:Y:S01]  /*01f0*/  IMAD R29, R33, 0x16, RZ ;  /* 0x00000016211d7824 */ /* 0x000fe200078e02ff */
[-C--:B------:R-:W-:Y:S01]  /*0200*/  IADD3 R12, P4, R23, R2.reuse, RZ ;  /* 0x00000002170c7210 */ /* 0x080fe20007f9e0ff */
[----:B------:R-:W-:Y:S01]  /*0210*/  IMAD R35, R33, 0x18, RZ ;  /* 0x0000001821237824 */ /* 0x000fe200078e02ff */
[-C--:B------:R-:W-:Y:S01]  /*0220*/  IADD3 R8, P5, R15, R2.reuse, RZ ;  /* 0x000000020f087210 */ /* 0x080fe20007fbe0ff */
[C---:B------:R-:W-:Y:S01]  /*0230*/  IMAD R37, R33.reuse, 0x1a, RZ ;  /* 0x0000001a21257824 */ /* 0x040fe200078e02ff */
[CC--:B------:R-:W-:Y:S01]  /*0240*/  LEA.HI.X.SX32 R5, R33.reuse, R3.reuse, 0x1, P6 ;  /* 0x0000000321057211 */ /* 0x0c0fe200030f0eff */
[C---:B------:R-:W-:Y:S01]  /*0250*/  IMAD R39, R33.reuse, 0x1c, RZ ;  /* 0x0000001c21277824 */ /* 0x040fe200078e02ff */
[C---:B------:R-:W-:Y:S01]  /*0260*/  SHF.L.U32 R11, R33.reuse, 0x2, RZ ;  /* 0x00000002210b7819 */ /* 0x040fe200000006ff */
[C---:B------:R-:W-:Y:S01]  /*0270*/  IMAD R41, R33.reuse, 0x1e, RZ ;  /* 0x0000001e21297824 */ /* 0x040fe200078e02ff */
[----:B------:R-:W-:Y:S01]  /*0280*/  LEA R10, P6, R33, R2, 0x3 ;  /* 0x00000002210a7211 */ /* 0x000fe200078c18ff */
[----:B------:R0:W2:Y:S01]  /*0290*/  LDG.E.U16 R32, desc[UR16][R2.64] ;  /* 0x0000001002207981 */ /* 0x0000a2000c1e1500 */
[----:B------:R-:W-:-:S02]  /*02a0*/  LEA.HI.X.SX32 R13, R13, R3, 0x1, P4 ;  /* 0x000000030d0d7211 */ /* 0x000fc400020f0eff */
[----:B------:R-:W-:Y:S01]  /*02b0*/  SHF.L.U32 R19, R33, 0x3, RZ ;  /* 0x0000000321137819 */ /* 0x000fe200000006ff */
[----:B------:R-:W3:Y:S01]  /*02c0*/  LDG.E.U16 R4, desc[UR16][R4.64] ;  /* 0x0000001004047981 */ /* 0x000ee2000c1e1500 */
[----:B------:R-:W-:Y:S02]  /*02d0*/  LEA.HI.X.SX32 R9, R9, R3, 0x1, P5 ;  /* 0x0000000309097211 */ /* 0x000fe400028f0eff */
[CC--:B------:R-:W-:Y:S01]  /*02e0*/  LEA R18, P4, R33.reuse, R2.reuse, 0x4 ;  /* 0x0000000221127211 */ /* 0x0c0fe200078820ff */
[----:B------:R-:W4:Y:S01]  /*02f0*/  LDG.E.U16 R7, desc[UR16][R6.64] ;  /* 0x0000001006077981 */ /* 0x000f22000c1e1500 */
[----:B------:R-:W-:Y:S02]  /*0300*/  LEA R21, R33, R33, 0x3 ;  /* 0x0000002121157211 */ /* 0x000fe400078e18ff */
[----:B------:R-:W-:Y:S01]  /*0310*/  IADD3 R14, P5, R27, R2, RZ ;  /* 0x000000021b0e7210 */ /* 0x000fe20007fbe0ff */
[----:B------:R-:W5:Y:S01]  /*0320*/  LDG.E.U16 R9, desc[UR16][R8.64] ;  /* 0x0000001008097981 */ /* 0x000f62000c1e1500 */
[----:B------:R-:W-:-:S02]  /*0330*/  LEA.HI.X.SX32 R11, R11, R3, 0x1, P6 ;  /* 0x000000030b0b7211 */ /* 0x000fc400030f0eff */
[----:B------:R-:W-:Y:S01]  /*0340*/  LEA R17, R33, -R33, 0x3 ;  /* 0x8000002121117211 */ /* 0x000fe200078e18ff */
[----:B------:R-:W5:Y:S01]  /*0350*/  LDG.E.U16 R12, desc[UR16][R12.64] ;  /* 0x000000100c0c7981 */ /* 0x000f62000c1e1500 */
[-C--:B------:R-:W-:Y:S01]  /*0360*/  IADD3 R22, P3, R25, R2.reuse, RZ ;  /* 0x0000000219167210 */ /* 0x080fe20007f7e0ff */
[----:B------:R-:W-:Y:S01]  /*0370*/  IMAD R25, R33, 0xb, RZ ;  /* 0x0000000b21197824 */ /* 0x000fe200078e02ff */
[-C--:B------:R-:W-:Y:S01]  /*0380*/  IADD3 R16, P6, R31, R2.reuse, RZ ;  /* 0x000000021f107210 */ /* 0x080fe20007fde0ff */
[----:B------:R-:W5:Y:S01]  /*0390*/  LDG.E.U16 R10, desc[UR16][R10.64] ;  /* 0x000000100a0a7981 */ /* 0x000f62000c1e1500 */
[-C--:B------:R-:W-:Y:S01]  /*03a0*/  IADD3 R24, P2, R29, R2.reuse, RZ ;  /* 0x000000021d187210 */ /* 0x080fe20007f5e0ff */
[----:B------:R-:W-:Y:S01]  /*03b0*/  IMAD R29, R33, 0xd, RZ ;  /* 0x0000000d211d7824 */ /* 0x000fe200078e02ff */
[----:B------:R-:W-:Y:S02]  /*03c0*/  LEA.HI.X.SX32 R19, R19, R3, 0x1, P4 ;  /* 0x0000000313137211 */ /* 0x000fe400020f0eff */
[----:B------:R-:W-:-:S02]  /*03d0*/  IADD3 R26, P1, R35, R2, RZ ;  /* 0x00000002231a7210 */ /* 0x000fc40007f3e0ff */
[-C--:B------:R-:W-:Y:S01]  /*03e0*/  LEA.HI.X.SX32 R15, R15, R3.reuse, 0x1, P5 ;  /* 0x000000030f0f7211 */ /* 0x080fe200028f0eff */
[----:B------:R-:W3:Y:S01]  /*03f0*/  LDG.E.U16 R18, desc[UR16][R18.64] ;  /* 0x0000001012127981 */ /* 0x000ee2000c1e1500 */
[-C--:B------:R-:W-:Y:S02]  /*0400*/  LEA.HI.X.SX32 R21, R21, R3.reuse, 0x1, P0 ;  /* 0x0000000315157211 */ /* 0x080fe400000f0eff */
[-C--:B------:R-:W-:Y:S01]  /*0410*/  IADD3 R28, P5, R37, R2.reuse, RZ ;  /* 0x00000002251c7210 */ /* 0x080fe20007fbe0ff */
[----:B------:R-:W5:Y:S01]  /*0420*/  LDG.E.U16 R14, desc[UR16][R14.64] ;  /* 0x000000100e0e7981 */ /* 0x000f62000c1e1500 */
[-C--:B------:R-:W-:Y:S02]  /*0430*/  LEA.HI.X.SX32 R17, R17, R3.reuse, 0x1, P6 ;  /* 0x0000000311117211 */ /* 0x080fe400030f0eff */
[----:B------:R-:W-:Y:S01]  /*0440*/  IADD3 R30, P6, R39, R2, RZ ;  /* 0x00000002271e7210 */ /* 0x000fe20007fde0ff */
[----:B------:R-:W4:Y:S01]  /*0450*/  LDG.E.U16 R20, desc[UR16][R20.64] ;  /* 0x0000001014147981 */ /* 0x000f22000c1e1500 */
[----:B------:R-:W-:-:S02]  /*0460*/  LEA.HI.X.SX32 R23, R23, R3, 0x1, P3 ;  /* 0x0000000317177211 */ /* 0x000fc400018f0eff */
[----:B0-----:R-:W-:Y:S01]  /*0470*/  IADD3 R2, P4, R41, R2, RZ ;  /* 0x0000000229027210 */ /* 0x001fe20007f9e0ff */
[----:B------:R-:W5:Y:S01]  /*0480*/  LDG.E.U16 R16, desc[UR16][R16.64] ;  /* 0x0000001010107981 */ /* 0x000f62000c1e1500 */
[----:B------:R-:W-:Y:S02]  /*0490*/  LEA R33, R33, -R33, 0x4 ;  /* 0x8000002121217211 */ /* 0x000fe400078e20ff */
[-C--:B------:R-:W-:Y:S01]  /*04a0*/  LEA.HI.X.SX32 R25, R25, R3.reuse, 0x1, P2 ;  /* 0x0000000319197211 */ /* 0x080fe200010f0eff */
[----:B------:R-:W5:Y:S01]  /*04b0*/  LDG.E.U16 R22, desc[UR16][R22.64] ;  /* 0x0000001016167981 */ /* 0x000f62000c1e1500 */
[-C--:B------:R-:W-:Y:S02]  /*04c0*/  LEA.HI.X.SX32 R27, R27, R3.reuse, 0x1, P1 ;  /* 0x000000031b1b7211 */ /* 0x080fe400008f0eff */
[-C--:B------:R-:W-:Y:S01]  /*04d0*/  LEA.HI.X.SX32 R29, R29, R3.reuse, 0x1, P5 ;  /* 0x000000031d1d7211 */ /* 0x080fe200028f0eff */
[----:B------:R-:W5:Y:S01]  /*04e0*/  LDG.E.U16 R24, desc[UR16][R24.64] ;  /* 0x0000001018187981 */ /* 0x000f62000c1e1500 */
[----:B------:R-:W-:-:S02]  /*04f0*/  LEA.HI.X.SX32 R31, R31, R3, 0x1, P6 ;  /* 0x000000031f1f7211 */ /* 0x000fc400030f0eff */
[----:B------:R-:W-:Y:S01]  /*0500*/  LEA.HI.X.SX32 R3, R33, R3, 0x1, P4 ;  /* 0x0000000321037211 */ /* 0x000fe200020f0eff */
[----:B------:R-:W5:Y:S04]  /*0510*/  LDG.E.U16 R26, desc[UR16][R26.64] ;  /* 0x000000101a1a7981 */ /* 0x000f68000c1e1500 */
[----:B------:R-:W5:Y:S04]  /*0520*/  LDG.E.U16 R28, desc[UR16][R28.64] ;  /* 0x000000101c1c7981 */ /* 0x000f68000c1e1500 */
[----:B------:R-:W5:Y:S04]  /*0530*/  LDG.E.U16 R30, desc[UR16][R30.64] ;  /* 0x000000101e1e7981 */ /* 0x000f68000c1e1500 */
[----:B------:R0:W5:Y:S01]  /*0540*/  LDG.E.U16 R5, desc[UR16][R2.64] ;  /* 0x0000001002057981 */ /* 0x000162000c1e1500 */
[----:B------:R-:W1:Y:S08]  /*0550*/  S2UR UR12, SR_CgaCtaId ;  /* 0x00000000000c79c3 */ /* 0x000e700000008800 */
[----:B0-----:R-:W0:Y:S01]  /*0560*/  LDC R3, c[0x0][0x280] ;  /* 0x0000a000ff037b82 */ /* 0x001e220000000800 */
[----:B------:R-:W5:Y:S01]  /*0570*/  S2R R2, SR_TID.X ;  /* 0x0000000000027919 */ /* 0x000f620000002100 */
[C---:B------:R-:W-:Y:S01]  /*0580*/  LOP3.LUT R8, R34.reuse, 0x3f, RZ, 0xc0, !PT ;  /* 0x0000003f22087812 */ /* 0x040fe200078ec0ff */
[----:B------:R-:W-:Y:S01]  /*0590*/  UMOV UR4, 0x400 ;  /* 0x0000040000047882 */ /* 0x000fe20000000000 */
[----:B------:R-:W-:-:S02]  /*05a0*/  LOP3.LUT R6, R34, 0x40, RZ, 0xc0, !PT ;  /* 0x0000004022067812 */ /* 0x000fc400078ec0ff */
[----:B------:R-:W-:-:S04]  /*05b0*/  SHF.L.U32 R11, R8, 0x1, RZ ;  /* 0x00000001080b7819 */ /* 0x000fc800000006ff */
[----:B------:R-:W-:Y:S01]  /*05c0*/  LEA R13, R6, R11, 0x5 ;  /* 0x0000000b060d7211 */ /* 0x000fe200078e28ff */
[----:B-1----:R-:W-:-:S03]  /*05d0*/  ULEA UR12, UR12, UR4, 0x18 ;  /* 0x000000040c0c7291 */ /* 0x002fc6000f8ec03f */
[C---:B------:R-:W-:Y:S02]  /*05e0*/  LOP3.LUT R15, R13.reuse, 0x10, RZ, 0x3c, !PT ;  /* 0x000000100d0f7812 */ /* 0x040fe400078e3cff */
[C---:B------:R-:W-:Y:S02]  /*05f0*/  LOP3.LUT R17, R13.reuse, 0x20, RZ, 0x3c, !PT ;  /* 0x000000200d117812 */ /* 0x040fe400078e3cff */
[----:B------:R-:W-:Y:S02]  /*0600*/  LOP3.LUT R19, R13, 0x30, RZ, 0x3c, !PT ;  /* 0x000000300d137812 */ /* 0x000fe400078e3cff */
[----:B0-----:R-:W-:Y:S02]  /*0610*/  ISETP.GE.AND P0, PT, R3, 0x1, PT ;  /* 0x000000010300780c */ /* 0x001fe40003f06270 */
[C---:B------:R-:W-:Y:S02]  /*0620*/  LOP3.LUT R21, R13.reuse, 0x40, RZ, 0x3c, !PT ;  /* 0x000000400d157812 */ /* 0x040fe400078e3cff */
[----:B------:R-:W-:-:S02]  /*0630*/  LOP3.LUT R23, R13, 0x50, RZ, 0x3c, !PT ;  /* 0x000000500d177812 */ /* 0x000fc400078e3cff */
[----:B------:R-:W-:Y:S02]  /*0640*/  CS2R R96, SRZ ;  /* 0x0000000000607805 */ /* 0x000fe4000001ff00 */
[----:B------:R-:W-:Y:S02]  /*0650*/  MOV R120, 0x3f800000 ;  /* 0x3f80000000787802 */ /* 0x000fe40000000f00 */
[----:B------:R-:W-:Y:S02]  /*0660*/  CS2R R98, SRZ ;  /* 0x0000000000627805 */ /* 0x000fe4000001ff00 */
[----:B------:R-:W-:Y:S02]  /*0670*/  MOV R121, 0xff800000 ;  /* 0xff80000000797802 */ /* 0x000fe40000000f00 */
[----:B------:R-:W-:Y:S02]  /*0680*/  CS2R R100, SRZ ;  /* 0x0000000000647805 */ /* 0x000fe4000001ff00 */
[----:B------:R-:W-:-:S02]  /*0690*/  MOV R81, 0xff800000 ;  /* 0xff80000000517802 */ /* 0x000fc40000000f00 */
        /* <DEDUP_REMOVED lines=9> */
[----:B------:R-:W-:Y:S01]  /*0730*/  MOV R124, 0x3f800000 ;  /* 0x3f800000007c7802 */ /* 0x000fe20000000f00 */
[----:B--2---:R-:W-:Y:S04]  /*0740*/  STS.U16 [R13+UR12], R32 ;  /* 0x000000200d007988 */ /* 0x004fe8000800040c */
[----:B---3--:R-:W-:Y:S04]  /*0750*/  STS.U16 [R13+UR12+0x400], R18 ;  /* 0x000400120d007988 */ /* 0x008fe8000800040c */
[----:B------:R-:W-:Y:S04]  /*0760*/  STS.U16 [R15+UR12+0x80], R4 ;  /* 0x000080040f007988 */ /* 0x000fe8000800040c */
[----:B----4-:R0:W-:Y:S04]  /*0770*/  STS.U16 [R15+UR12+0x480], R20 ;  /* 0x000480140f007988 */ /* 0x0101e8000800040c */
[----:B------:R1:W-:Y:S04]  /*0780*/  STS.U16 [R17+UR12+0x100], R7 ;  /* 0x0001000711007988 */ /* 0x0003e8000800040c */
[----:B-----5:R-:W-:Y:S01]  /*0790*/  STS.U16 [R17+UR12+0x500], R22 ;  /* 0x0005001611007988 */ /* 0x020fe2000800040c */
[----:B0-----:R-:W-:-:S02]  /*07a0*/  LOP3.LUT R15, R13, 0x60, RZ, 0x3c, !PT ;  /* 0x000000600d0f7812 */ /* 0x001fc400078e3cff */
[----:B------:R-:W-:Y:S01]  /*07b0*/  LOP3.LUT R13, R13, 0x70, RZ, 0x3c, !PT ;  /* 0x000000700d0d7812 */ /* 0x000fe200078e3cff */
[----:B------:R-:W-:Y:S04]  /*07c0*/  STS.U16 [R19+UR12+0x180], R9 ;  /* 0x0001800913007988 */ /* 0x000fe8000800040c */
[----:B------:R-:W-:Y:S04]  /*07d0*/  STS.U16 [R19+UR12+0x580], R24 ;  /* 0x0005801813007988 */ /* 0x000fe8000800040c */
[----:B------:R-:W-:Y:S04]  /*07e0*/  STS.U16 [R21+UR12+0x200], R10 ;  /* 0x0002000a15007988 */ /* 0x000fe8000800040c */
[----:B------:R-:W-:Y:S04]  /*07f0*/  STS.U16 [R21+UR12+0x600], R26 ;  /* 0x0006001a15007988 */ /* 0x000fe8000800040c */
[----:B------:R-:W-:Y:S04]  /*0800*/  STS.U16 [R23+UR12+0x280], R12 ;  /* 0x0002800c17007988 */ /* 0x000fe8000800040c */
[----:B------:R-:W-:Y:S04]  /*0810*/  STS.U16 [R23+UR12+0x680], R28 ;  /* 0x0006801c17007988 */ /* 0x000fe8000800040c */
[----:B------:R-:W-:Y:S04]  /*0820*/  STS.U16 [R15+UR12+0x300], R14 ;  /* 0x0003000e0f007988 */ /* 0x000fe8000800040c */
[----:B------:R-:W-:Y:S01]  /*0830*/  STS.U16 [R15+UR12+0x700], R30 ;  /* 0x0007001e0f007988 */ /* 0x000fe2000800040c */
[----:B------:R-:W-:-:S03]  /*0840*/  SHF.L.U32 R4, R2, 0x6, RZ ;  /* 0x0000000602047819 */ /* 0x000fc600000006ff */
[----:B------:R-:W-:Y:S01]  /*0850*/  STS.U16 [R13+UR12+0x380], R16 ;  /* 0x000380100d007988 */ /* 0x000fe2000800040c */
[----:B-1----:R-:W-:-:S03]  /*0860*/  LOP3.LUT R7, R34, 0xf, RZ, 0xc0, !PT ;  /* 0x0000000f22077812 */ /* 0x002fc600078ec0ff */
[----:B------:R0:W-:Y:S02]  /*0870*/  STS.U16 [R13+UR12+0x780], R5 ;  /* 0x000780050d007988 */ /* 0x0001e4000800040c */
[----:B0-----:R-:W-:Y:S01]  /*0880*/  SHF.L.U32 R5, R2, 0x3, RZ ;  /* 0x0000000302057819 */ /* 0x001fe200000006ff */
[----:B------:R-:W-:Y:S06]  /*0890*/  @!P0 BRA `(.L_x_0) ;  /* 0x0000002800988947 */ /* 0x000fec0003800000 */
[----:B------:R-:W0:Y:S01]  /*08a0*/  LDC.64 R118, c[0x0][0x250] ;  /* 0x00009400ff767b82 */ /* 0x000e220000000a00 */
[----:B------:R-:W-:Y:S01]  /*08b0*/  ULDC UR4, c[0x0][0x258] ;  /* 0x0000960000047ab9 */ /* 0x000fe20000000800 */
[----:B------:R-:W-:Y:S01]  /*08c0*/  SHF.R.U32.HI R14, RZ, 0x4, R34 ;  /* 0x00000004ff0e7819 */ /* 0x000fe20000011622 */
[----:B------:R-:W-:Y:S01]  /*08d0*/  IMAD R9, R7, UR4, RZ ;  /* 0x0000000407097c24 */ /* 0x000fe2000f8e02ff */
[----:B------:R-:W-:Y:S01]  /*08e0*/  ISETP.NE.U32.AND P0, PT, R6, RZ, PT ;  /* 0x000000ff0600720c */ /* 0x000fe20003f05070 */
[----:B------:R-:W-:Y:S01]  /*08f0*/  ULDC.64 UR6, c[0x0][0x218] ;  /* 0x0000860000067ab9 */ /* 0x000fe20000000a00 */
[----:B------:R-:W-:Y:S01]  /*0900*/  SGXT.U32 R14, R14, 0x3 ;  /* 0x000000030e0e781a */ /* 0x000fe20000000000 */
[----:B------:R-:W-:Y:S01]  /*0910*/  UMOV UR4, URZ ;  /* 0x0000003f00047c82 */ /* 0x000fe20008000000 */
[----:B------:R-:W1:Y:S01]  /*0920*/  LDC.64 R12, c[0x0][0x260] ;  /* 0x00009800ff0c7b82 */ /* 0x000e620000000a00 */
[----:B------:R-:W-:Y:S02]  /*0930*/  SEL R6, RZ, 0x90, !P0 ;  /* 0x00000090ff067807 */ /* 0x000fe40004000000 */
[----:B------:R-:W-:-:S02]  /*0940*/  CS2R R96, SRZ ;  /* 0x0000000000607805 */ /* 0x000fc4000001ff00 */
[C---:B------:R-:W-:Y:S01]  /*0950*/  SHF.L.U32 R10, R9.reuse, 0x1, RZ ;  /* 0x00000001090a7819 */ /* 0x040fe200000006ff */
[----:B------:R-:W-:Y:S01]  /*0960*/  IMAD.HI R9, R9, 0x2, RZ ;  /* 0x0000000209097827 */ /* 0x000fe200078e02ff */
[----:B------:R-:W-:Y:S02]  /*0970*/  LOP3.LUT R6, R6, R11, RZ, 0x3c, !PT ;  /* 0x0000000b06067212 */ /* 0x000fe400078e3cff */
[----:B------:R-:W-:Y:S02]  /*0980*/  CS2R R98, SRZ ;  /* 0x0000000000627805 */ /* 0x000fe4000001ff00 */
[----:B------:R-:W-:Y:S01]  /*0990*/  MOV R120, 0x3f800000 ;  /* 0x3f80000000787802 */ /* 0x000fe20000000f00 */
[----:B------:R-:W2:Y:S01]  /*09a0*/  LDC R20, c[0x0][0x268] ;  /* 0x00009a00ff147b82 */ /* 0x000ea20000000800 */
[----:B------:R-:W-:Y:S02]  /*09b0*/  MOV R123, RZ ;  /* 0x000000ff007b7202 */ /* 0x000fe40000000f00 */
[----:B------:R-:W-:-:S02]  /*09c0*/  CS2R R100, SRZ ;  /* 0x0000000000647805 */ /* 0x000fc4000001ff00 */
[----:B------:R-:W-:Y:S02]  /*09d0*/  MOV R122, 0x3f800000 ;  /* 0x3f800000007a7802 */ /* 0x000fe40000000f00 */
[----:B------:R-:W-:Y:S02]  /*09e0*/  CS2R R102, SRZ ;  /* 0x0000000000667805 */ /* 0x000fe4000001ff00 */
[----:B------:R-:W-:Y:S02]  /*09f0*/  MOV R125, 0x3f800000 ;  /* 0x3f800000007d7802 */ /* 0x000fe40000000f00 */
[----:B------:R-:W-:Y:S02]  /*0a00*/  CS2R R88, SRZ ;  /* 0x0000000000587805 */ /* 0x000fe4000001ff00 */
[----:B------:R-:W-:Y:S01]  /*0a10*/  MOV R124, 0x3f800000 ;  /* 0x3f800000007c7802 */ /* 0x000fe20000000f00 */
[----:B0-----:R-:W-:Y:S01]  /*0a20*/  IMAD R118, R118, UR5, RZ ;  /* 0x0000000576767c24 */ /* 0x001fe2000f8e02ff */
[----:B------:R-:W-:Y:S01]  /*0a30*/  MOV R126, 0xff800000 ;  /* 0xff800000007e7802 */ /* 0x000fe20000000f00 */
[----:B------:R-:W-:Y:S01]  /*0a40*/  IMAD R14, R14, R119, RZ ;  /* 0x000000770e0e7224 */ /* 0x000fe200078e02ff */
[----:B------:R-:W-:-:S02]  /*0a50*/  CS2R R90, SRZ ;  /* 0x00000000005a7805 */ /* 0x000fc4000001ff00 */
[----:B------:R-:W-:Y:S02]  /*0a60*/  CS2R R92, SRZ ;  /* 0x00000000005c7805 */ /* 0x000fe4000001ff00 */
[C---:B------:R-:W-:Y:S01]  /*0a70*/  SHF.L.U32 R7, R118.reuse, 0x1, RZ ;  /* 0x0000000176077819 */ /* 0x040fe200000006ff */
[----:B------:R-:W-:Y:S01]  /*0a80*/  IMAD.HI R118, R118, 0x2, RZ ;  /* 0x0000000276767827 */ /* 0x000fe200078e02ff */
[----:B------:R-:W-:Y:S01]  /*0a90*/  CS2R R94, SRZ ;  /* 0x00000000005e7805 */ /* 0x000fe2000001ff00 */
[----:B------:R-:W-:Y:S01]  /*0aa0*/  UMOV UR8, 0x80 ;  /* 0x0000008000087882 */ /* 0x000fe20000000000 */
[----:B------:R-:W-:Y:S01]  /*0ab0*/  IADD3 R111, P0, P1, R10, UR6, R7 ;  /* 0x000000060a6f7c10 */ /* 0x000fe2000f91e007 */
[----:B-1----:R-:W-:Y:S01]  /*0ac0*/  IMAD R12, R12, UR5, RZ ;  /* 0x000000050c0c7c24 */ /* 0x002fe2000f8e02ff */
[----:B------:R-:W-:Y:S01]  /*0ad0*/  SHF.R.U32.HI R7, RZ, 0x6, R34 ;  /* 0x00000006ff077819 */ /* 0x000fe20000011622 */
[----:B------:R-:W-:Y:S01]  /*0ae0*/  IMAD R11, R8, R13, RZ ;  /* 0x0000000d080b7224 */ /* 0x000fe200078e02ff */
[----:B------:R-:W-:Y:S01]  /*0af0*/  LEA R8, R119, R14, 0x3 ;  /* 0x0000000e77087211 */ /* 0x000fe200078e18ff */
[----:B------:R-:W-:Y:S01]  /*0b00*/  UMOV UR9, 0x40000040 ;  /* 0x4000004000097882 */ /* 0x000fe20000000000 */
[----:B------:R-:W-:Y:S01]  /*0b10*/  IADD3.X R21, R9, UR7, R118, P0, P1 ;  /* 0x0000000709157c10 */ /* 0x000fe200087e2476 */
[----:B------:R-:W-:Y:S01]  /*0b20*/  ULDC.64 UR6, c[0x0][0x220] ;  /* 0x0000880000067ab9 */ /* 0x000fe20000000a00 */
[----:B------:R-:W-:Y:S01]  /*0b30*/  SHF.L.U32 R9, R12, 0x1, RZ ;  /* 0x000000010c097819 */ /* 0x000fe200000006ff */
[C---:B------:R-:W-:Y:S01]  /*0b40*/  IMAD.HI R18, R11.reuse, 0x2, RZ ;  /* 0x000000020b127827 */ /* 0x040fe200078e02ff */
[----:B------:R-:W-:Y:S01]  /*0b50*/  SHF.L.U32 R16, R11, 0x1, RZ ;  /* 0x000000010b107819 */ /* 0x000fe200000006ff */
[----:B------:R-:W-:Y:S01]  /*0b60*/  ULDC UR13, c[0x0][0x238] ;  /* 0x00008e00000d7ab9 */ /* 0x000fe20000000800 */
[C---:B------:R-:W-:Y:S01]  /*0b70*/  LEA R10, R119.reuse, R8, 0x3 ;  /* 0x00000008770a7211 */ /* 0x040fe200078e18ff */
[----:B------:R-:W-:Y:S01]  /*0b80*/  UMOV UR23, 0xc0000010 ;  /* 0xc000001000177882 */ /* 0x000fe20000000000 */
[----:B------:R-:W-:Y:S01]  /*0b90*/  IADD3 R24, P0, P1, R16, UR6, R9 ;  /* 0x0000000610187c10 */ /* 0x000fe2000f91e009 */
[----:B------:R-:W-:Y:S01]  /*0ba0*/  IMAD.HI R9, R12, 0x2, RZ ;  /* 0x000000020c097827 */ /* 0x000fe200078e02ff */
[----:B------:R-:W-:Y:S01]  /*0bb0*/  LEA R12, R119, R10, 0x3 ;  /* 0x0000000a770c7211 */ /* 0x000fe200078e18ff */
[----:B------:R-:W-:Y:S01]  /*0bc0*/  UIADD3 UR6, UR12, 0x1000, URZ ;  /* 0x000010000c067890 */ /* 0x000fe2000fffe03f */
[----:B------:R-:W-:Y:S01]  /*0bd0*/  SGXT.U32 R7, R7, 0x1 ;  /* 0x000000010707781a */ /* 0x000fe20000000000 */
[----:B------:R-:W-:Y:S01]  /*0be0*/  UMOV UR31, 0x40000040 ;  /* 0x40000040001f7882 */ /* 0x000fe20000000000 */
[-C--:B------:R-:W-:Y:S01]  /*0bf0*/  LEA R170, P2, R14, R111.reuse, 0x1 ;  /* 0x0000006f0eaa7211 */ /* 0x080fe200078408ff */
[----:B------:R-:W-:Y:S01]  /*0c00*/  USHF.R.U32.HI UR6, URZ, 0x4, UR6 ;  /* 0x000000043f067899 */ /* 0x000fe20008011606 */
[----:B------:R-:W-:Y:S01]  /*0c10*/  LEA R16, R119, R12, 0x3 ;  /* 0x0000000c77107211 */ /* 0x000fe200078e18ff */
[----:B--2---:R-:W-:Y:S01]  /*0c20*/  IMAD R15, R7, R20, RZ ;  /* 0x00000014070f7224 */ /* 0x004fe200078e02ff */
[----:B------:R-:W-:Y:S01]  /*0c30*/  LEA R168, P3, R8, R111, 0x1 ;  /* 0x0000006f08a87211 */ /* 0x000fe200078608ff */
[----:B------:R-:W-:Y:S01]  /*0c40*/  USGXT.U32 UR10, UR6, 0xe ;  /* 0x0000000e060a789a */ /* 0x000fe20008000000 */
[----:B------:R-:W-:-:S02]  /*0c50*/  LEA.HI.X.SX32 R171, R14, R21, 0x1, P2 ;  /* 0x000000150eab7211 */ /* 0x000fc400010f0eff */
[C---:B------:R-:W-:Y:S01]  /*0c60*/  LEA R14, R119.reuse, R16, 0x3 ;  /* 0x00000010770e7211 */ /* 0x040fe200078e18ff */
[----:B------:R-:W-:Y:S01]  /*0c70*/  UIADD3 UR14, UP0, UR10, 0x2, URZ ;  /* 0x000000020a0e7890 */ /* 0x000fe2000ff1e03f */
[----:B------:R-:W-:Y:S02]  /*0c80*/  LEA.HI.X.SX32 R169, R8, R21, 0x1, P3 ;  /* 0x0000001508a97211 */ /* 0x000fe400018f0eff */
[C---:B------:R-:W-:Y:S01]  /*0c90*/  LEA R8, R119.reuse, R14, 0x3 ;  /* 0x0000000e77087211 */ /* 0x040fe200078e18ff */
[----:B------:R-:W-:Y:S01]  /*0ca0*/  UIADD3.X UR15, UR4, 0x40000040, URZ, UP0, !UPT ;  /* 0x40000040040f7890 */ /* 0x000fe200087fe43f */
[C---:B------:R-:W-:Y:S01]  /*0cb0*/  LEA R11, R20.reuse, R15, 0x1 ;  /* 0x0000000f140b7211 */ /* 0x040fe200078e08ff */
[----:B------:R-:W-:Y:S01]  /*0cc0*/  UMOV UR22, UR10 ;  /* 0x0000000a00167c82 */ /* 0x000fe20008000000 */
[----:B------:R-:W-:Y:S01]  /*0cd0*/  LEA R7, R119, R8, 0x3 ;  /* 0x0000000877077211 */ /* 0x000fe200078e18ff */
[----:B------:R-:W-:Y:S01]  /*0ce0*/  UMOV UR26, UR14 ;  /* 0x0000000e001a7c82 */ /* 0x000fe20008000000 */
[----:B------:R-:W-:Y:S01]  /*0cf0*/  LEA R17, R20, R11, 0x1 ;  /* 0x0000000b14117211 */ /* 0x000fe200078e08ff */
[----:B------:R-:W-:Y:S01]  /*0d00*/  UMOV UR30, UR10 ;  /* 0x0000000a001e7c82 */ /* 0x000fe20008000000 */
[-C--:B------:R-:W-:Y:S01]  /*0d10*/  LEA R166, P2, R10, R111.reuse, 0x1 ;  /* 0x0000006f0aa67211 */ /* 0x080fe200078408ff */
[----:B------:R-:W-:Y:S01]  /*0d20*/  UMOV UR27, UR15 ;  /* 0x0000000f001b7c82 */ /* 0x000fe20008000000 */
[-C--:B------:R-:W-:Y:S01]  /*0d30*/  LEA R164, P3, R12, R111.reuse, 0x1 ;  /* 0x0000006f0ca47211 */ /* 0x080fe200078608ff */
[----:B------:R-:W-:Y:S01]  /*0d40*/  UIADD3.64 UR14, UR26, 0x2, URZ ;  /* 0x000000021a0e7897 */ /* 0x000fe2000fffe03f */
[----:B------:R-:W-:Y:S01]  /*0d50*/  LEA R110, P5, R7, R111, 0x1 ;  /* 0x0000006f076e7211 */ /* 0x000fe200078a08ff */
[----:B------:R-:W-:Y:S01]  /*0d60*/  UIADD3.64 UR18, UR26, 0x4, URZ ;  /* 0x000000041a127897 */ /* 0x000fe2000fffe03f */
[----:B------:R-:W-:-:S02]  /*0d70*/  LEA R19, R20, R17, 0x1 ;  /* 0x0000001114137211 */ /* 0x000fc400078e08ff */
[-C--:B------:R-:W-:Y:S02]  /*0d80*/  LEA.HI.X.SX32 R167, R10, R21.reuse, 0x1, P2 ;  /* 0x000000150aa77211 */ /* 0x080fe400010f0eff */
[----:B------:R-:W-:Y:S02]  /*0d90*/  LEA.HI.X.SX32 R165, R12, R21, 0x1, P3 ;  /* 0x000000150ca57211 */ /* 0x000fe400018f0eff */
[-C--:B------:R-:W-:Y:S02]  /*0da0*/  LEA R116, P2, R16, R111.reuse, 0x1 ;  /* 0x0000006f10747211 */ /* 0x080fe400078408ff */
[-C--:B------:R-:W-:Y:S02]  /*0db0*/  LEA R114, P3, R14, R111.reuse, 0x1 ;  /* 0x0000006f0e727211 */ /* 0x080fe400078608ff */
[----:B------:R-:W-:Y:S02]  /*0dc0*/  LEA R112, P4, R8, R111, 0x1 ;  /* 0x0000006f08707211 */ /* 0x000fe400078808ff */
[----:B------:R-:W-:-:S02]  /*0dd0*/  LEA.HI.X.SX32 R111, R7, R21, 0x1, P5 ;  /* 0x00000015076f7211 */ /* 0x000fc400028f0eff */
[----:B------:R-:W-:Y:S02]  /*0de0*/  LEA R7, R20, R19, 0x1 ;  /* 0x0000001314077211 */ /* 0x000fe400078e08ff */
[----:B------:R-:W-:Y:S02]  /*0df0*/  LEA.HI.X.SX32 R113, R8, R21, 0x1, P4 ;  /* 0x0000001508717211 */ /* 0x000fe400020f0eff */
[----:B------:R-:W-:Y:S02]  /*0e00*/  LEA R8, R20, R7, 0x1 ;  /* 0x0000000714087211 */ /* 0x000fe400078e08ff */
[----:B------:R-:W-:Y:S01]  /*0e10*/  IADD3.X R12, R18, UR7, R9, P0, P1 ;  /* 0x00000007120c7c10 */ /* 0x000fe200087e2409 */
[----:B------:R-:W-:Y:S01]  /*0e20*/  USHF.R.U32.HI UR7, URZ, 0x4, UR12 ;  /* 0x000000043f077899 */ /* 0x000fe2000801160c */
[----:B------:R-:W-:Y:S02]  /*0e30*/  LEA R108, P0, R15, R24, 0x1 ;  /* 0x000000180f6c7211 */ /* 0x000fe400078008ff */
[----:B------:R-:W-:Y:S01]  /*0e40*/  LEA R9, R20, R8, 0x1 ;  /* 0x0000000814097211 */ /* 0x000fe200078e08ff */
[----:B------:R-:W-:Y:S01]  /*0e50*/  USGXT.U32 UR6, UR7, 0xe ;  /* 0x0000000e0706789a */ /* 0x000fe20008000000 */
[----:B------:R-:W-:-:S02]  /*0e60*/  LEA.HI.X.SX32 R117, R16, R21, 0x1, P2 ;  /* 0x0000001510757211 */ /* 0x000fc400010f0eff */
[----:B------:R-:W-:Y:S01]  /*0e70*/  LEA.HI.X.SX32 R109, R15, R12, 0x1, P0 ;  /* 0x0000000c0f6d7211 */ /* 0x000fe200000f0eff */
[----:B------:R-:W-:Y:S01]  /*0e80*/  UMOV UR7, URZ ;  /* 0x0000003f00077c82 */ /* 0x000fe20008000000 */
[-C--:B------:R-:W-:Y:S01]  /*0e90*/  LEA R106, P1, R11, R24.reuse, 0x1 ;  /* 0x000000180b6a7211 */ /* 0x080fe200078208ff */
[----:B------:R-:W-:Y:S01]  /*0ea0*/  UIADD3.64 UR8, UR6, UR8, URZ ;  /* 0x0000000806087297 */ /* 0x000fe2000fffe03f */
[-C--:B------:R-:W-:Y:S02]  /*0eb0*/  LEA R104, P0, R17, R24.reuse, 0x1 ;  /* 0x0000001811687211 */ /* 0x080fe400078008ff */
[----:B------:R-:W-:Y:S02]  /*0ec0*/  LEA R22, P2, R19, R24, 0x1 ;  /* 0x0000001813167211 */ /* 0x000fe400078408ff */
[----:B------:R-:W-:Y:S02]  /*0ed0*/  LEA R10, R20, R9, 0x1 ;  /* 0x00000009140a7211 */ /* 0x000fe400078e08ff */
[----:B------:R-:W-:-:S02]  /*0ee0*/  LEA.HI.X.SX32 R115, R14, R21, 0x1, P3 ;  /* 0x000000150e737211 */ /* 0x000fc400018f0eff */
[-C--:B------:R-:W-:Y:S02]  /*0ef0*/  LEA.HI.X.SX32 R107, R11, R12.reuse, 0x1, P1 ;  /* 0x0000000c0b6b7211 */ /* 0x080fe400008f0eff */
[-C--:B------:R-:W-:Y:S02]  /*0f00*/  LEA.HI.X.SX32 R105, R17, R12.reuse, 0x1, P0 ;  /* 0x0000000c11697211 */ /* 0x080fe400000f0eff */
[----:B------:R-:W-:Y:S02]  /*0f10*/  LEA.HI.X.SX32 R23, R19, R12, 0x1, P2 ;  /* 0x0000000c13177211 */ /* 0x000fe400010f0eff */
[-C--:B------:R-:W-:Y:S02]  /*0f20*/  LEA R20, P0, R7, R24.reuse, 0x1 ;  /* 0x0000001807147211 */ /* 0x080fe400078008ff */
[-C--:B------:R-:W-:Y:S02]  /*0f30*/  LEA R18, P1, R8, R24.reuse, 0x1 ;  /* 0x0000001808127211 */ /* 0x080fe400078208ff */
[----:B------:R-:W-:-:S02]  /*0f40*/  LEA R16, P2, R9, R24, 0x1 ;  /* 0x0000001809107211 */ /* 0x000fc400078408ff */
[----:B------:R-:W-:Y:S02]  /*0f50*/  LEA R14, P3, R10, R24, 0x1 ;  /* 0x000000180a0e7211 */ /* 0x000fe400078608ff */
[-C--:B------:R-:W-:Y:S02]  /*0f60*/  LEA.HI.X.SX32 R21, R7, R12.reuse, 0x1, P0 ;  /* 0x0000000c07157211 */ /* 0x080fe400000f0eff */
[-C--:B------:R-:W-:Y:S02]  /*0f70*/  LEA.HI.X.SX32 R19, R8, R12.reuse, 0x1, P1 ;  /* 0x0000000c08137211 */ /* 0x080fe400008f0eff */
[-C--:B------:R-:W-:Y:S02]  /*0f80*/  LEA.HI.X.SX32 R17, R9, R12.reuse, 0x1, P2 ;  /* 0x0000000c09117211 */ /* 0x080fe400010f0eff */
[----:B------:R-:W-:Y:S02]  /*0f90*/  LEA.HI.X.SX32 R15, R10, R12, 0x1, P3 ;  /* 0x0000000c0a0f7211 */ /* 0x000fe400018f0eff */
[----:B------:R-:W-:-:S02]  /*0fa0*/  MOV R118, 0xff800000 ;  /* 0xff80000000767802 */ /* 0x000fc40000000f00 */
[----:B------:R-:W-:Y:S02]  /*0fb0*/  MOV R8, RZ ;  /* 0x000000ff00087202 */ /* 0x000fe40000000f00 */
[----:B------:R-:W-:Y:S02]  /*0fc0*/  MOV R12, 0xff800000 ;  /* 0xff800000000c7802 */ /* 0x000fe40000000f00 */
[----:B------:R-:W-:Y:S02]  /*0fd0*/  MOV R7, 0xff800000 ;  /* 0xff80000000077802 */ /* 0x000fe40000000f00 */
[C---:B------:R-:W-:Y:S02]  /*0fe0*/  LOP3.LUT R11, R6.reuse, 0x20, RZ, 0x3c, !PT ;  /* 0x00000020060b7812 */ /* 0x040fe400078e3cff */
[C---:B------:R-:W-:Y:S02]  /*0ff0*/  LOP3.LUT R10, R6.reuse, 0x40, RZ, 0x3c, !PT ;  /* 0x00000040060a7812 */ /* 0x040fe400078e3cff */
[----:B------:R-:W-:-:S07]  /*1000*/  LOP3.LUT R9, R6, 0x60, RZ, 0x3c, !PT ;  /* 0x0000006006097812 */ /* 0x000fce00078e3cff */
.L_x_1:
[----:B------:R-:W-:-:S04]  /*1010*/  IMAD.WIDE R24, R8, 0x2, R170 ;  /* 0x0000000208187825 */ /* 0x000fc800078e02aa */
[C---:B------:R-:W-:Y:S02]  /*1020*/  IMAD.WIDE R26, R8.reuse, 0x2, R168 ;  /* 0x00000002081a7825 */ /* 0x040fe400078e02a8 */
[----:B------:R-:W2:Y:S02]  /*1030*/  LDG.E.U16 R25, desc[UR16][R24.64] ;  /* 0x0000001018197981 */ /* 0x000ea4000c1e1500 */
[C---:B------:R-:W-:Y:S02]  /*1040*/  IMAD.WIDE R28, R8.reuse, 0x2, R166 ;  /* 0x00000002081c7825 */ /* 0x040fe400078e02a6 */
[----:B------:R-:W3:Y:S02]  /*1050*/  LDG.E.U16 R121, desc[UR16][R26.64] ;  /* 0x000000101a797981 */ /* 0x000ee4000c1e1500 */
[C---:B------:R-:W-:Y:S02]  /*1060*/  IMAD.WIDE R30, R8.reuse, 0x2, R164 ;  /* 0x00000002081e7825 */ /* 0x040fe400078e02a4 */
[----:B------:R-:W4:Y:S02]  /*1070*/  LDG.E.U16 R127, desc[UR16][R28.64] ;  /* 0x000000101c7f7981 */ /* 0x000f24000c1e1500 */
[----:B------:R-:W-:-:S02]  /*1080*/  IMAD.WIDE R32, R8, 0x2, R116 ;  /* 0x0000000208207825 */ /* 0x000fc400078e0274 */
[----:B------:R-:W5:Y:S02]  /*1090*/  LDG.E.U16 R129, desc[UR16][R30.64] ;  /* 0x000000101e817981 */ /* 0x000f64000c1e1500 */
[C---:B------:R-:W-:Y:S02]  /*10a0*/  IMAD.WIDE R34, R8.reuse, 0x2, R114 ;  /* 0x0000000208227825 */ /* 0x040fe400078e0272 */
[----:B------:R-:W5:Y:S02]  /*10b0*/  LDG.E.U16 R131, desc[UR16][R32.64] ;  /* 0x0000001020837981 */ /* 0x000f64000c1e1500 */
[C---:B------:R-:W-:Y:S02]  /*10c0*/  IMAD.WIDE R36, R8.reuse, 0x2, R112 ;  /* 0x0000000208247825 */ /* 0x040fe400078e0270 */
[----:B------:R-:W5:Y:S02]  /*10d0*/  LDG.E.U16 R133, desc[UR16][R34.64] ;  /* 0x0000001022857981 */ /* 0x000f64000c1e1500 */
[----:B------:R-:W-:-:S02]  /*10e0*/  IMAD.WIDE R38, R8, 0x2, R110 ;  /* 0x0000000208267825 */ /* 0x000fc400078e026e */
[----:B------:R-:W5:Y:S04]  /*10f0*/  LDG.E.U16 R135, desc[UR16][R36.64] ;  /* 0x0000001024877981 */ /* 0x000f68000c1e1500 */
[----:B------:R-:W5:Y:S01]  /*1100*/  LDG.E.U16 R137, desc[UR16][R38.64] ;  /* 0x0000001026897981 */ /* 0x000f62000c1e1500 */
[----:B------:R-:W-:Y:S06]  /*1110*/  BAR.SYNC.DEFER_BLOCKING 0x0 ;  /* 0x0000000000007b1d */ /* 0x000fec0000010000 */
[----:B------:R-:W-:Y:S01]  /*1120*/  UMOV UR20, UR6 ;  /* 0x0000000600147c82 */ /* 0x000fe20008000000 */
[----:B------:R-:W-:Y:S01]  /*1130*/  UMOV UR21, 0x40000040 ;  /* 0x4000004000157882 */ /* 0x000fe20000000000 */
[----:B------:R-:W-:Y:S01]  /*1140*/  UMOV UR10, UR22 ;  /* 0x00000016000a7c82 */ /* 0x000fe20008000000 */
[----:B------:R-:W-:Y:S01]  /*1150*/  UMOV UR11, UR23 ;  /* 0x00000017000b7c82 */ /* 0x000fe20008000000 */
[----:B--2---:R0:W-:Y:S04]  /*1160*/  STS.U16 [R6+UR12+0x1000], R25 ;  /* 0x0010001906007988 */ /* 0x0041e8000800040c */
[----:B---3--:R1:W-:Y:S04]  /*1170*/  STS.U16 [R6+UR12+0x1100], R121 ;  /* 0x0011007906007988 */ /* 0x0083e8000800040c */
[----:B----4-:R2:W-:Y:S04]  /*1180*/  STS.U16 [R6+UR12+0x1200], R127 ;  /* 0x0012007f06007988 */ /* 0x0105e8000800040c */
[----:B-----5:R-:W-:Y:S04]  /*1190*/  STS.U16 [R6+UR12+0x1300], R129 ;  /* 0x0013008106007988 */ /* 0x020fe8000800040c */
[----:B------:R-:W-:Y:S04]  /*11a0*/  STS.U16 [R6+UR12+0x1400], R131 ;  /* 0x0014008306007988 */ /* 0x000fe8000800040c */
[----:B------:R-:W-:Y:S04]  /*11b0*/  STS.U16 [R6+UR12+0x1500], R133 ;  /* 0x0015008506007988 */ /* 0x000fe8000800040c */
[----:B------:R-:W-:Y:S04]  /*11c0*/  STS.U16 [R6+UR12+0x1600], R135 ;  /* 0x0016008706007988 */ /* 0x000fe8000800040c */
[----:B------:R-:W-:Y:S01]  /*11d0*/  STS.U16 [R6+UR12+0x1700], R137 ;  /* 0x0017008906007988 */ /* 0x000fe2000800040c */
[----:B------:R3:W-:Y:S06]  /*11e0*/  MEMBAR.ALL.CTA ;  /* 0x0000000000007992 */ /* 0x0007ec0000008000 */
[----:B---3--:R-:W3:Y:S02]  /*11f0*/  FENCE.VIEW.ASYNC.S ;  /* 0x00000000000073c6 */ /* 0x008ee40000000000 */
[----:B---3--:R-:W-:Y:S06]  /*1200*/  BAR.SYNC.DEFER_BLOCKING 0x0 ;  /* 0x0000000000007b1d */ /* 0x008fec0000010000 */
[----:B0-----:R-:W-:-:S06]  /*1210*/  WARPGROUP.ARRIVE ;  /* 0x00000000000079c5 */ /* 0x001fcc0000000000 */
[----:B------:R-:W-:Y:S04]  /*1220*/  HGMMA.64x64x16.F32.BF16 R56, gdesc[UR20].tnspA, RZ, !UPT ;  /* 0x20e00000143879f0 */ /* 0x000fe8000c7018ff */
[----:B------:R-:W-:Y:S03]  /*1230*/  HGMMA.64x64x16.F32.BF16 R24, gdesc[UR8].tnspA, RZ, !UPT, gsb0 ;  /* 0x20e00000081879f0 */ /* 0x000fe6000c0018ff */
[----:B------:R-:W-:Y:S02]  /*1240*/  WARPGROUP.DEPBAR.LE gsb0, 0x0 ;  /* 0x00008000000079c5 */ /* 0x000fe40000010000 */
[----:B-1----:R-:W-:Y:S01]  /*1250*/  FMUL R121, R56, UR13 ;  /* 0x0000000d38797c20 */ /* 0x002fe20008400000 */
[----:B------:R-:W-:Y:S01]  /*1260*/  FMUL R128, R57, UR13 ;  /* 0x0000000d39807c20 */ /* 0x000fe20008400000 */
[----:B--2---:R-:W-:-:S04]  /*1270*/  FMUL R127, R60, UR13 ;  /* 0x0000000d3c7f7c20 */ /* 0x004fc80008400000 */
[----:B------:R-:W-:Y:S01]  /*1280*/  FMNMX R128, R121, R128, !PT ;  /* 0x0000008079807209 */ /* 0x000fe20007800000 */
[----:B------:R-:W-:-:S03]  /*1290*/  FMUL R121, R61, UR13 ;  /* 0x0000000d3d797c20 */ /* 0x000fc60008400000 */
        /* <DEDUP_REMOVED lines=24> */
[----:B------:R-:W-:-:S04]  /*1420*/  FMNMX R128, R127, R128, !PT ;  /* 0x000000807f807209 */ /* 0x000fc80007800000 */
[----:B------:R-:W-:-:S05]  /*1430*/  FMNMX R130, R121, R128, !PT ;  /* 0x0000008079827209 */ /* 0x000fca0007800000 */
[----:B------:R-:W0:Y:S02]  /*1440*/  SHFL.BFLY PT, R121, R130, 0x2, 0x1f ;  /* 0x0c401f0082797f89 */ /* 0x000e2400000e0000 */
[----:B0-----:R-:W-:-:S05]  /*1450*/  FMNMX R131, R130, R121, !PT ;  /* 0x0000007982837209 */ /* 0x001fca0007800000 */
[----:B------:R-:W0:Y:S01]  /*1460*/  SHFL.BFLY PT, R128, R131, 0x1, 0x1f ;  /* 0x0c201f0083807f89 */ /* 0x000e2200000e0000 */
[----:B------:R-:W-:Y:S01]  /*1470*/  FMUL R127, R58, UR13 ;  /* 0x0000000d3a7f7c20 */ /* 0x000fe20008400000 */
[----:B------:R-:W-:Y:S01]  /*1480*/  FMUL R129, R62, UR13 ;  /* 0x0000000d3e817c20 */ /* 0x000fe20008400000 */
[----:B0-----:R-:W-:Y:S01]  /*1490*/  FMNMX R121, R131, R128, !PT ;  /* 0x0000008083797209 */ /* 0x001fe20007800000 */
[----:B------:R-:W-:-:S03]  /*14a0*/  FMUL R128, R59, UR13 ;  /* 0x0000000d3b807c20 */ /* 0x000fc60008400000 */
[----:B------:R-:W-:Y:S02]  /*14b0*/  FMNMX R121, R121, R118, !PT ;  /* 0x0000007679797209 */ /* 0x000fe40007800000 */
[----:B------:R-:W-:-:S03]  /*14c0*/  FMNMX R128, R127, R128, !PT ;  /* 0x000000807f807209 */ /* 0x000fc60007800000 */
[--C-:B------:R-:W-:Y:S01]  /*14d0*/  FFMA R132, R56, UR13, -R121.reuse ;  /* 0x0000000d38847c23 */ /* 0x100fe20008000879 */
[----:B------:R-:W-:Y:S01]  /*14e0*/  FMUL R56, R63, UR13 ;  /* 0x0000000d3f387c20 */ /* 0x000fe20008400000 */
[----:B------:R-:W-:Y:S01]  /*14f0*/  FMNMX R129, R129, R128, !PT ;  /* 0x0000008081817209 */ /* 0x000fe20007800000 */
[----:B------:R-:W-:Y:S01]  /*1500*/  FMUL R128, R66, UR13 ;  /* 0x0000000d42807c20 */ /* 0x000fe20008400000 */
[--C-:B------:R-:W-:Y:S02]  /*1510*/  FFMA R57, R57, UR13, -R121.reuse ;  /* 0x0000000d39397c23 */ /* 0x100fe40008000879 */
[----:B------:R-:W-:Y:S01]  /*1520*/  FMNMX R129, R56, R129, !PT ;  /* 0x0000008138817209 */ /* 0x000fe20007800000 */
[----:B------:R-:W-:Y:S01]  /*1530*/  FMUL R56, R67, UR13 ;  /* 0x0000000d43387c20 */ /* 0x000fe20008400000 */
[----:B------:R-:W-:Y:S02]  /*1540*/  FMUL R127, R132, 1.4426950216293334961 ;  /* 0x3fb8aa3b847f7820 */ /* 0x000fe40000400000 */
[----:B------:R-:W-:Y:S01]  /*1550*/  FMNMX R129, R128, R129, !PT ;  /* 0x0000008180817209 */ /* 0x000fe20007800000 */
[----:B------:R-:W-:Y:S01]  /*1560*/  FMUL R132, R57, 1.4426950216293334961 ;  /* 0x3fb8aa3b39847820 */ /* 0x000fe20000400000 */
[----:B------:R-:W-:Y:S01]  /*1570*/  FMUL R57, R70, UR13 ;  /* 0x0000000d46397c20 */ /* 0x000fe20008400000 */
[----:B------:R-:W-:Y:S01]  /*1580*/  FFMA R130, R60, UR13, -R121 ;  /* 0x0000000d3c827c23 */ /* 0x000fe20008000879 */
[----:B------:R-:W-:Y:S01]  /*1590*/  FMNMX R60, R56, R129, !PT ;  /* 0x00000081383c7209 */ /* 0x000fe20007800000 */
[----:B------:R-:W-:-:S03]  /*15a0*/  FMUL R56, R71, UR13 ;  /* 0x0000000d47387c20 */ /* 0x000fc60008400000 */
[----:B------:R-:W-:Y:S01]  /*15b0*/  FMNMX R131, R57, R60, !PT ;  /* 0x0000003c39837209 */ /* 0x000fe20007800000 */
[----:B------:R-:W-:Y:S01]  /*15c0*/  FMUL R57, R74, UR13 ;  /* 0x0000000d4a397c20 */ /* 0x000fe20008400000 */
[----:B------:R-:W-:Y:S02]  /*15d0*/  FFMA R61, R61, UR13, -R121 ;  /* 0x0000000d3d3d7c23 */ /* 0x000fe40008000879 */
[----:B------:R-:W-:Y:S01]  /*15e0*/  FMNMX R60, R56, R131, !PT ;  /* 0x00000083383c7209 */ /* 0x000fe20007800000 */
[----:B------:R-:W-:Y:S01]  /*15f0*/  FMUL R129, R130, 1.4426950216293334961 ;  /* 0x3fb8aa3b82817820 */ /* 0x000fe20000400000 */
[----:B------:R-:W-:Y:S01]  /*1600*/  FMUL R56, R75, UR13 ;  /* 0x0000000d4b387c20 */ /* 0x000fe20008400000 */
[----:B------:R-:W-:Y:S01]  /*1610*/  FMUL R130, R61, 1.4426950216293334961 ;  /* 0x3fb8aa3b3d827820 */ /* 0x000fe20000400000 */
[----:B------:R-:W-:Y:S01]  /*1620*/  FMNMX R61, R57, R60, !PT ;  /* 0x0000003c393d7209 */ /* 0x000fe20007800000 */
[----:B------:R-:W-:-:S03]  /*1630*/  FMUL R57, R78, UR13 ;  /* 0x0000000d4e397c20 */ /* 0x000fc60008400000 */
[----:B------:R-:W-:Y:S01]  /*1640*/  FMNMX R56, R56, R61, !PT ;  /* 0x0000003d38387209 */ /* 0x000fe20007800000 */
[--C-:B------:R-:W-:Y:S01]  /*1650*/  FFMA R64, R64, UR13, -R121.reuse ;  /* 0x0000000d40407c23 */ /* 0x100fe20008000879 */
[----:B------:R-:W-:Y:S02]  /*1660*/  FMUL R60, R79, UR13 ;  /* 0x0000000d4f3c7c20 */ /* 0x000fe40008400000 */
[----:B------:R-:W-:Y:S01]  /*1670*/  FMNMX R61, R57, R56, !PT ;  /* 0x00000038393d7209 */ /* 0x000fe20007800000 */
[----:B------:R-:W-:Y:S01]  /*1680*/  FMUL R131, R64, 1.4426950216293334961 ;  /* 0x3fb8aa3b40837820 */ /* 0x000fe20000400000 */
[----:B------:R-:W-:Y:S01]  /*1690*/  FMUL R57, R82, UR13 ;  /* 0x0000000d52397c20 */ /* 0x000fe20008400000 */
[----:B------:R-:W-:Y:S01]  /*16a0*/  FFMA R65, R65, UR13, -R121 ;  /* 0x0000000d41417c23 */ /* 0x000fe20008000879 */
[----:B------:R-:W-:Y:S01]  /*16b0*/  FMNMX R64, R60, R61, !PT ;  /* 0x0000003d3c407209 */ /* 0x000fe20007800000 */
[----:B------:R0:W-:Y:S01]  /*16c0*/  MUFU.EX2 R128, R132 ;  /* 0x0000008400807308 */ /* 0x0001e20000000800 */
[----:B------:R-:W-:Y:S01]  /*16d0*/  FMUL R60, R83, UR13 ;  /* 0x0000000d533c7c20 */ /* 0x000fe20008400000 */
[----:B------:R-:W-:Y:S01]  /*16e0*/  FMUL R61, R86, UR13 ;  /* 0x0000000d563d7c20 */ /* 0x000fe20008400000 */
[----:B0-----:R-:W-:Y:S01]  /*16f0*/  FMUL R132, R65, 1.4426950216293334961 ;  /* 0x3fb8aa3b41847820 */ /* 0x001fe20000400000 */
[----:B------:R-:W-:Y:S01]  /*1700*/  FMNMX R65, R57, R64, !PT ;  /* 0x0000004039417209 */ /* 0x000fe20007800000 */
[----:B------:R-:W-:-:S03]  /*1710*/  FMUL R64, R87, UR13 ;  /* 0x0000000d57407c20 */ /* 0x000fc60008400000 */
[----:B------:R-:W-:Y:S01]  /*1720*/  FMNMX R60, R60, R65, !PT ;  /* 0x000000413c3c7209 */ /* 0x000fe20007800000 */
[----:B------:R-:W-:-:S03]  /*1730*/  FFMA R69, R69, UR13, -R121 ;  /* 0x0000000d45457c23 */ /* 0x000fc60008000879 */
[----:B------:R-:W-:-:S04]  /*1740*/  FMNMX R61, R61, R60, !PT ;  /* 0x0000003c3d3d7209 */ /* 0x000fc80007800000 */
[----:B------:R-:W-:Y:S01]  /*1750*/  FMNMX R144, R64, R61, !PT ;  /* 0x0000003d40907209 */ /* 0x000fe20007800000 */
[----:B------:R-:W-:-:S04]  /*1760*/  FMUL R61, R69, 1.4426950216293334961 ;  /* 0x3fb8aa3b453d7820 */ /* 0x000fc80000400000 */
[----:B------:R-:W0:Y:S01]  /*1770*/  SHFL.BFLY PT, R69, R144, 0x2, 0x1f ;  /* 0x0c401f0090457f89 */ /* 0x000e2200000e0000 */
[--C-:B------:R-:W-:Y:S01]  /*1780*/  FFMA R68, R68, UR13, -R121.reuse ;  /* 0x0000000d44447c23 */ /* 0x100fe20008000879 */
[--C-:B------:R-:W-:Y:S01]  /*1790*/  FFMA R76, R76, UR13, -R121.reuse ;  /* 0x0000000d4c4c7c23 */ /* 0x100fe20008000879 */
[--C-:B------:R-:W-:Y:S02]  /*17a0*/  FFMA R77, R77, UR13, -R121.reuse ;  /* 0x0000000d4d4d7c23 */ /* 0x100fe40008000879 */
[----:B------:R-:W-:Y:S01]  /*17b0*/  FMUL R68, R68, 1.4426950216293334961 ;  /* 0x3fb8aa3b44447820 */ /* 0x000fe20000400000 */
[--C-:B------:R-:W-:Y:S01]  /*17c0*/  FFMA R72, R72, UR13, -R121.reuse ;  /* 0x0000000d48487c23 */ /* 0x100fe20008000879 */
[----:B------:R-:W-:Y:S01]  /*17d0*/  FFMA R73, R73, UR13, -R121 ;  /* 0x0000000d49497c23 */ /* 0x000fe20008000879 */
[C---:B------:R-:W-:Y:S01]  /*17e0*/  IMAD.WIDE R136, R123.reuse, 0x2, R106 ;  /* 0x000000027b887825 */ /* 0x040fe200078e026a */
[----:B------:R1:W-:Y:S03]  /*17f0*/  MUFU.EX2 R60, R68 ;  /* 0x00000044003c7308 */ /* 0x0003e60000000800 */
[----:B------:R-:W-:Y:S01]  /*1800*/  FMUL R64, R72, 1.4426950216293334961 ;  /* 0x3fb8aa3b48407820 */ /* 0x000fe20000400000 */
[----:B------:R-:W-:-:S04]  /*1810*/  IMAD.WIDE R140, R123, 0x2, R20 ;  /* 0x000000027b8c7825 */ /* 0x000fc800078e0214 */
[----:B------:R-:W-:Y:S01]  /*1820*/  FMUL R65, R73, 1.4426950216293334961 ;  /* 0x3fb8aa3b49417820 */ /* 0x000fe20000400000 */
[C---:B------:R-:W-:Y:S01]  /*1830*/  IMAD.WIDE R138, R123.reuse, 0x2, R108 ;  /* 0x000000027b8a7825 */ /* 0x040fe200078e026c */
[----:B------:R2:W-:Y:S03]  /*1840*/  MUFU.EX2 R57, R132 ;  /* 0x0000008400397308 */ /* 0x0005e60000000800 */
[----:B-1----:R-:W-:Y:S01]  /*1850*/  FMUL R68, R76, 1.4426950216293334961 ;  /* 0x3fb8aa3b4c447820 */ /* 0x002fe20000400000 */
[----:B------:R-:W3:Y:S01]  /*1860*/  LDG.E.U16 R141, desc[UR16][R140.64] ;  /* 0x000000108c8d7981 */ /* 0x000ee2000c1e1500 */
[----:B------:R-:W-:-:S03]  /*1870*/  IMAD.WIDE R72, R123, 0x2, R104 ;  /* 0x000000027b487825 */ /* 0x000fc600078e0268 */
[----:B------:R-:W4:Y:S01]  /*1880*/  LDG.E.U16 R133, desc[UR16][R138.64] ;  /* 0x000000108a857981 */ /* 0x000f22000c1e1500 */
[----:B0-----:R-:W-:Y:S01]  /*1890*/  FMNMX R144, R144, R69, !PT ;  /* 0x0000004590907209 */ /* 0x001fe20007800000 */
[----:B------:R-:W-:Y:S01]  /*18a0*/  FMUL R69, R77, 1.4426950216293334961 ;  /* 0x3fb8aa3b4d457820 */ /* 0x000fe20000400000 */
[C---:B------:R-:W-:Y:S01]  /*18b0*/  IMAD.WIDE R76, R123.reuse, 0x2, R18 ;  /* 0x000000027b4c7825 */ /* 0x040fe200078e0212 */
[----:B--2---:R0:W2:Y:S03]  /*18c0*/  LDG.E.U16 R132, desc[UR16][R136.64] ;  /* 0x0000001088847981 */ /* 0x0040a6000c1e1500 */
[----:B------:R-:W-:-:S04]  /*18d0*/  IMAD.WIDE R134, R123, 0x2, R22 ;  /* 0x000000027b867825 */ /* 0x000fc800078e0216 */
[C---:B------:R-:W-:Y:S01]  /*18e0*/  IMAD.WIDE R142, R123.reuse, 0x2, R16 ;  /* 0x000000027b8e7825 */ /* 0x040fe200078e0210 */
[----:B------:R1:W-:Y:S01]  /*18f0*/  MUFU.EX2 R56, R131 ;  /* 0x0000008300387308 */ /* 0x0003e20000000800 */
[----:B------:R-:W5:Y:S02]  /*1900*/  LDG.E.U16 R138, desc[UR16][R76.64] ;  /* 0x000000104c8a7981 */ /* 0x000f64000c1e1500 */
[----:B0-----:R-:W-:Y:S02]  /*1910*/  IMAD.WIDE R136, R123, 0x2, R14 ;  /* 0x000000027b887825 */ /* 0x001fe400078e020e */
[----:B------:R-:W5:Y:S04]  /*1920*/  LDG.E.U16 R139, desc[UR16][R142.64] ;  /* 0x000000108e8b7981 */ /* 0x000f68000c1e1500 */
[----:B-1----:R0:W5:Y:S04]  /*1930*/  LDG.E.U16 R131, desc[UR16][R72.64] ;  /* 0x0000001048837981 */ /* 0x002168000c1e1500 */
[----:B------:R1:W5:Y:S04]  /*1940*/  LDG.E.U16 R134, desc[UR16][R134.64] ;  /* 0x0000001086867981 */ /* 0x000368000c1e1500 */
[----:B------:R1:W5:Y:S04]  /*1950*/  LDG.E.U16 R140, desc[UR16][R136.64] ;  /* 0x00000010888c7981 */ /* 0x000368000c1e1500 */
[----:B------:R-:W1:Y:S01]  /*1960*/  SHFL.BFLY PT, R145, R144, 0x1, 0x1f ;  /* 0x0c201f0090917f89 */ /* 0x000e6200000e0000 */
[--C-:B------:R-:W-:Y:S01]  /*1970*/  FFMA R80, R80, UR13, -R121.reuse ;  /* 0x0000000d50507c23 */ /* 0x100fe20008000879 */
[--C-:B------:R-:W-:Y:S01]  /*1980*/  FFMA R81, R81, UR13, -R121.reuse ;  /* 0x0000000d51517c23 */ /* 0x100fe20008000879 */
[--C-:B------:R-:W-:Y:S01]  /*1990*/  FFMA R84, R84, UR13, -R121.reuse ;  /* 0x0000000d54547c23 */ /* 0x100fe20008000879 */
[----:B------:R-:W-:Y:S01]  /*19a0*/  FFMA R85, R85, UR13, -R121 ;  /* 0x0000000d55557c23 */ /* 0x000fe20008000879 */
[----:B------:R-:W-:Y:S01]  /*19b0*/  FMUL R146, R80, 1.4426950216293334961 ;  /* 0x3fb8aa3b50927820 */ /* 0x000fe20000400000 */
[----:B0-----:R-:W-:Y:S01]  /*19c0*/  FMUL R73, R81, 1.4426950216293334961 ;  /* 0x3fb8aa3b51497820 */ /* 0x001fe20000400000 */
[----:B------:R-:W-:Y:S01]  /*19d0*/  FMUL R80, R24, UR13 ;  /* 0x0000000d18507c20 */ /* 0x000fe20008400000 */
[----:B------:R-:W-:Y:S01]  /*19e0*/  FMUL R81, R25, UR13 ;  /* 0x0000000d19517c20 */ /* 0x000fe20008400000 */
[----:B------:R0:W-:Y:S01]  /*19f0*/  MUFU.EX2 R72, R146 ;  /* 0x0000009200487308 */ /* 0x0001e20000000800 */
[----:B------:R-:W-:Y:S01]  /*1a00*/  FADD R118, -R121, R118 ;  /* 0x0000007679767221 */ /* 0x000fe20000000100 */
[----:B------:R-:W-:Y:S02]  /*1a10*/  BAR.SYNC.DEFER_BLOCKING 0x0 ;  /* 0x0000000000007b1d */ /* 0x000fe40000010000 */
[----:B------:R-:W-:Y:S01]  /*1a20*/  FMNMX R81, R80, R81, !PT ;  /* 0x0000005150517209 */ /* 0x000fe20007800000 */
[----:B0-----:R-:W-:Y:S01]  /*1a30*/  FMUL R146, R84, 1.4426950216293334961 ;  /* 0x3fb8aa3b54927820 */ /* 0x001fe20000400000 */
[----:B------:R-:W-:Y:S01]  /*1a40*/  FMUL R84, R28, UR13 ;  /* 0x0000000d1c547c20 */ /* 0x000fe20008400000 */
[----:B------:R-:W-:Y:S01]  /*1a50*/  FMUL R80, R29, UR13 ;  /* 0x0000000d1d507c20 */ /* 0x000fe20008400000 */
[----:B------:R-:W-:-:S03]  /*1a60*/  FMUL R77, R85, 1.4426950216293334961 ;  /* 0x3fb8aa3b554d7820 */ /* 0x000fc60000400000 */
[----:B------:R-:W-:Y:S01]  /*1a70*/  FMNMX R81, R84, R81, !PT ;  /* 0x0000005154517209 */ /* 0x000fe20007800000 */
[----:B------:R-:W-:Y:S01]  /*1a80*/  FMUL R84, R32, UR13 ;  /* 0x0000000d20547c20 */ /* 0x000fe20008400000 */
[----:B-1----:R-:W-:Y:S02]  /*1a90*/  FMNMX R145, R144, R145, !PT ;  /* 0x0000009190917209 */ /* 0x002fe40007800000 */
[----:B------:R-:W-:Y:S01]  /*1aa0*/  FMNMX R85, R80, R81, !PT ;  /* 0x0000005150557209 */ /* 0x000fe20007800000 */
[----:B------:R-:W-:Y:S01]  /*1ab0*/  FMUL R80, R33, UR13 ;  /* 0x0000000d21507c20 */ /* 0x000fe20008400000 */
[----:B------:R-:W-:Y:S02]  /*1ac0*/  FMNMX R81, R145, R12, !PT ;  /* 0x0000000c91517209 */ /* 0x000fe40007800000 */
[----:B------:R-:W-:Y:S01]  /*1ad0*/  FMNMX R135, R84, R85, !PT ;  /* 0x0000005554877209 */ /* 0x000fe20007800000 */
[----:B------:R-:W-:Y:S01]  /*1ae0*/  FMUL R84, R36, UR13 ;  /* 0x0000000d24547c20 */ /* 0x000fe20008400000 */
[----:B------:R-:W-:-:S02]  /*1af0*/  FMUL R136, R118, 1.4426950216293334961 ;  /* 0x3fb8aa3b76887820 */ /* 0x000fc40000400000 */
[----:B------:R-:W-:Y:S01]  /*1b00*/  FMNMX R135, R80, R135, !PT ;  /* 0x0000008750877209 */ /* 0x000fe20007800000 */
[--C-:B------:R-:W-:Y:S01]  /*1b10*/  FFMA R118, R58, UR13, -R81.reuse ;  /* 0x0000000d3a767c23 */ /* 0x100fe20008000851 */
[----:B------:R-:W-:Y:S02]  /*1b20*/  FMUL R58, R37, UR13 ;  /* 0x0000000d253a7c20 */ /* 0x000fe40008400000 */
[----:B------:R-:W-:Y:S01]  /*1b30*/  FMNMX R135, R84, R135, !PT ;  /* 0x0000008754877209 */ /* 0x000fe20007800000 */
[----:B------:R-:W-:Y:S01]  /*1b40*/  FMUL R80, R40, UR13 ;  /* 0x0000000d28507c20 */ /* 0x000fe20008400000 */
[----:B------:R-:W-:Y:S02]  /*1b50*/  FFMA R59, R59, UR13, -R81 ;  /* 0x0000000d3b3b7c23 */ /* 0x000fe40008000851 */
[----:B------:R-:W-:Y:S01]  /*1b60*/  FMNMX R135, R58, R135, !PT ;  /* 0x000000873a877209 */ /* 0x000fe20007800000 */
[----:B------:R-:W-:Y:S01]  /*1b70*/  FMUL R58, R41, UR13 ;  /* 0x0000000d293a7c20 */ /* 0x000fe20008400000 */
[----:B------:R-:W-:-:S02]  /*1b80*/  FMUL R151, R59, 1.4426950216293334961 ;  /* 0x3fb8aa3b3b977820 */ /* 0x000fc40000400000 */
[----:B------:R-:W-:Y:S01]  /*1b90*/  FMNMX R135, R80, R135, !PT ;  /* 0x0000008750877209 */ /* 0x000fe20007800000 */
[----:B------:R-:W-:Y:S01]  /*1ba0*/  FMUL R59, R44, UR13 ;  /* 0x0000000d2c3b7c20 */ /* 0x000fe20008400000 */
[----:B------:R-:W-:Y:S02]  /*1bb0*/  FFMA R80, R62, UR13, -R81 ;  /* 0x0000000d3e507c23 */ /* 0x000fe40008000851 */
[----:B------:R-:W-:Y:S01]  /*1bc0*/  FMNMX R62, R58, R135, !PT ;  /* 0x000000873a3e7209 */ /* 0x000fe20007800000 */
[----:B------:R-:W-:-:S03]  /*1bd0*/  FMUL R58, R45, UR13 ;  /* 0x0000000d2d3a7c20 */ /* 0x000fc60008400000 */
        /* <DEDUP_REMOVED lines=11> */
[----:B------:R-:W-:Y:S01]  /*1c90*/  FMUL R118, R118, 1.4426950216293334961 ;  /* 0x3fb8aa3b76767820 */ /* 0x000fe20000400000 */
[----:B------:R-:W-:-:S02]  /*1ca0*/  FMUL R62, R53, UR13 ;  /* 0x0000000d353e7c20 */ /* 0x000fc40008400000 */
[----:B------:R-:W-:Y:S01]  /*1cb0*/  FMNMX R63, R59, R66, !PT ;  /* 0x000000423b3f7209 */ /* 0x000fe20007800000 */
[----:B------:R0:W-:Y:S02]  /*1cc0*/  MUFU.EX2 R144, R118 ;  /* 0x0000007600907308 */ /* 0x0001e40000000800 */
[----:B0-----:R-:W-:Y:S01]  /*1cd0*/  FMUL R118, R80, 1.4426950216293334961 ;  /* 0x3fb8aa3b50767820 */ /* 0x001fe20000400000 */
[----:B------:R-:W-:-:S05]  /*1ce0*/  FMNMX R80, R62, R63, !PT ;  /* 0x0000003f3e507209 */ /* 0x000fca0007800000 */
[----:B------:R-:W0:Y:S01]  /*1cf0*/  SHFL.BFLY PT, R135, R80, 0x2, 0x1f ;  /* 0x0c401f0050877f89 */ /* 0x000e2200000e0000 */
[--C-:B------:R-:W-:Y:S01]  /*1d00*/  FFMA R70, R70, UR13, -R81.reuse ;  /* 0x0000000d46467c23 */ /* 0x100fe20008000851 */
[--C-:B------:R-:W-:Y:S01]  /*1d10*/  FFMA R71, R71, UR13, -R81.reuse ;  /* 0x0000000d47477c23 */ /* 0x100fe20008000851 */
[--C-:B------:R-:W-:Y:S01]  /*1d20*/  FFMA R75, R75, UR13, -R81.reuse ;  /* 0x0000000d4b4b7c23 */ /* 0x100fe20008000851 */
[--C-:B------:R-:W-:Y:S01]  /*1d30*/  FFMA R78, R78, UR13, -R81.reuse ;  /* 0x0000000d4e4e7c23 */ /* 0x100fe20008000851 */
[--C-:B------:R-:W-:Y:S01]  /*1d40*/  FFMA R67, R67, UR13, -R81.reuse ;  /* 0x0000000d43437c23 */ /* 0x100fe20008000851 */
[----:B------:R-:W-:Y:S01]  /*1d50*/  FMUL R63, R70, 1.4426950216293334961 ;  /* 0x3fb8aa3b463f7820 */ /* 0x000fe20000400000 */
[----:B------:R-:W-:Y:S01]  /*1d60*/  FMUL R66, R71, 1.4426950216293334961 ;  /* 0x3fb8aa3b47427820 */ /* 0x000fe20000400000 */
[--C-:B------:R-:W-:Y:S01]  /*1d70*/  FFMA R74, R74, UR13, -R81.reuse ;  /* 0x0000000d4a4a7c23 */ /* 0x100fe20008000851 */
[----:B------:R-:W-:Y:S01]  /*1d80*/  FMUL R70, R75, 1.4426950216293334961 ;  /* 0x3fb8aa3b4b467820 */ /* 0x000fe20000400000 */
[----:B------:R-:W-:Y:S01]  /*1d90*/  FMUL R71, R78, 1.4426950216293334961 ;  /* 0x3fb8aa3b4e477820 */ /* 0x000fe20000400000 */
[--C-:B------:R-:W-:Y:S01]  /*1da0*/  FFMA R79, R79, UR13, -R81.reuse ;  /* 0x0000000d4f4f7c23 */ /* 0x100fe20008000851 */
[----:B------:R-:W-:Y:S01]  /*1db0*/  FMUL R75, R26, UR13 ;  /* 0x0000000d1a4b7c20 */ /* 0x000fe20008400000 */
[----:B------:R-:W-:Y:S01]  /*1dc0*/  FMUL R78, R27, UR13 ;  /* 0x0000000d1b4e7c20 */ /* 0x000fe20008400000 */
[----:B------:R-:W-:Y:S01]  /*1dd0*/  FFMA R82, R82, UR13, -R81 ;  /* 0x0000000d52527c23 */ /* 0x000fe20008000851 */
[----:B------:R-:W-:Y:S01]  /*1de0*/  FMUL R62, R67, 1.4426950216293334961 ;  /* 0x3fb8aa3b433e7820 */ /* 0x000fe20000400000 */
[----:B------:R-:W-:Y:S01]  /*1df0*/  FMUL R67, R74, 1.4426950216293334961 ;  /* 0x3fb8aa3b4a437820 */ /* 0x000fe20000400000 */
[----:B------:R1:W-:Y:S01]  /*1e00*/  MUFU.EX2 R59, R118 ;  /* 0x00000076003b7308 */ /* 0x0003e20000000800 */
[----:B------:R-:W-:Y:S01]  /*1e10*/  FMUL R74, R79, 1.4426950216293334961 ;  /* 0x3fb8aa3b4f4a7820 */ /* 0x000fe20000400000 */
[----:B------:R-:W-:Y:S01]  /*1e20*/  FMUL R79, R30, UR13 ;  /* 0x0000000d1e4f7c20 */ /* 0x000fe20008400000 */
[----:B0-----:R-:W-:Y:S01]  /*1e30*/  FMNMX R80, R80, R135, !PT ;  /* 0x0000008750507209 */ /* 0x001fe20007800000 */
[----:B-1----:R-:W-:Y:S01]  /*1e40*/  FMUL R118, R82, 1.4426950216293334961 ;  /* 0x3fb8aa3b52767820 */ /* 0x002fe20000400000 */
[----:B------:R-:W-:-:S03]  /*1e50*/  FMNMX R82, R75, R78, !PT ;  /* 0x0000004e4b527209 */ /* 0x000fc60007800000 */
[----:B------:R0:W-:Y:S01]  /*1e60*/  MUFU.EX2 R58, R84 ;  /* 0x00000054003a7308 */ /* 0x0001e20000000800 */
[----:B------:R-:W1:Y:S01]  /*1e70*/  SHFL.BFLY PT, R135, R80, 0x1, 0x1f ;  /* 0x0c201f0050877f89 */ /* 0x000e6200000e0000 */
[----:B------:R-:W-:Y:S01]  /*1e80*/  FMUL R78, R31, UR13 ;  /* 0x0000000d1f4e7c20 */ /* 0x000fe20008400000 */
[----:B0-----:R-:W-:Y:S01]  /*1e90*/  FFMA R84, R83, UR13, -R81 ;  /* 0x0000000d53547c23 */ /* 0x001fe20008000851 */
[----:B------:R-:W-:-:S04]  /*1ea0*/  FMNMX R83, R79, R82, !PT ;  /* 0x000000524f537209 */ /* 0x000fc80007800000 */
        /* <DEDUP_REMOVED lines=10> */
[----:B------:R-:W-:Y:S01]  /*1f50*/  FMUL R82, R39, UR13 ;  /* 0x0000000d27527c20 */ /* 0x000fe20008400000 */
[----:B------:R0:W-:Y:S01]  /*1f60*/  MUFU.EX2 R75, R118 ;  /* 0x00000076004b7308 */ /* 0x0001e20000000800 */
[----:B------:R-:W-:Y:S01]  /*1f70*/  FMUL R83, R42, UR13 ;  /* 0x0000000d2a537c20 */ /* 0x000fe20008400000 */
[----:B------:R-:W-:Y:S01]  /*1f80*/  FFMA R86, R86, UR13, -R81 ;  /* 0x0000000d56567c23 */ /* 0x000fe20008000851 */
[----:B-1----:R-:W-:Y:S01]  /*1f90*/  FMNMX R80, R80, R135, !PT ;  /* 0x0000008750507209 */ /* 0x002fe20007800000 */
[----:B0-----:R-:W-:Y:S01]  /*1fa0*/  FMUL R118, R84, 1.4426950216293334961 ;  /* 0x3fb8aa3b54767820 */ /* 0x001fe20000400000 */
[----:B------:R-:W-:Y:S01]  /*1fb0*/  FMNMX R84, R82, R87, !PT ;  /* 0x0000005752547209 */ /* 0x000fe20007800000 */
[----:B------:R-:W-:Y:S01]  /*1fc0*/  FMUL R82, R43, UR13 ;  /* 0x0000000d2b527c20 */ /* 0x000fe20008400000 */
[----:B------:R-:W-:Y:S01]  /*1fd0*/  FMUL R86, R86, 1.4426950216293334961 ;  /* 0x3fb8aa3b56567820 */ /* 0x000fe20000400000 */
[----:B------:R-:W-:-:S02]  /*1fe0*/  FMNMX R80, R80, R7, !PT ;  /* 0x0000000750507209 */ /* 0x000fc40007800000 */
[----:B------:R-:W-:Y:S01]  /*1ff0*/  FMNMX R87, R83, R84, !PT ;  /* 0x0000005453577209 */ /* 0x000fe20007800000 */
[----:B------:R-:W-:Y:S01]  /*2000*/  FMUL R84, R46, UR13 ;  /* 0x0000000d2e547c20 */ /* 0x000fe20008400000 */
[----:B------:R0:W-:Y:S02]  /*2010*/  MUFU.EX2 R79, R86 ;  /* 0x00000056004f7308 */ /* 0x0001e40000000800 */
[----:B------:R-:W-:Y:S01]  /*2020*/  FMNMX R87, R82, R87, !PT ;  /* 0x0000005752577209 */ /* 0x000fe20007800000 */
[----:B------:R-:W-:-:S03]  /*2030*/  FMUL R82, R50, UR13 ;  /* 0x0000000d32527c20 */ /* 0x000fc60008400000 */
[----:B------:R-:W-:Y:S01]  /*2040*/  FMNMX R87, R84, R87, !PT ;  /* 0x0000005754577209 */ /* 0x000fe20007800000 */
[--C-:B0-----:R-:W-:Y:S01]  /*2050*/  FFMA R86, R24, UR13, -R80.reuse ;  /* 0x0000000d18567c23 */ /* 0x101fe20008000850 */
[----:B------:R-:W-:Y:S01]  /*2060*/  FMUL R24, R47, UR13 ;  /* 0x0000000d2f187c20 */ /* 0x000fe20008400000 */
[----:B------:R-:W-:-:S04]  /*2070*/  FFMA R25, R25, UR13, -R80 ;  /* 0x0000000d19197c23 */ /* 0x000fc80008000850 */
[----:B------:R-:W-:Y:S01]  /*2080*/  FMNMX R87, R24, R87, !PT ;  /* 0x0000005718577209 */ /* 0x000fe20007800000 */
[----:B------:R-:W-:Y:S01]  /*2090*/  FMUL R24, R51, UR13 ;  /* 0x0000000d33187c20 */ /* 0x000fe20008400000 */
[----:B------:R-:W-:Y:S02]  /*20a0*/  FMUL R163, R25, 1.4426950216293334961 ;  /* 0x3fb8aa3b19a37820 */ /* 0x000fe40000400000 */
[----:B------:R-:W-:Y:S01]  /*20b0*/  FMNMX R87, R82, R87, !PT ;  /* 0x0000005752577209 */ /* 0x000fe20007800000 */
[----:B------:R-:W-:Y:S01]  /*20c0*/  FMUL R25, R54, UR13 ;  /* 0x0000000d36197c20 */ /* 0x000fe20008400000 */
[----:B------:R-:W-:Y:S02]  /*20d0*/  FFMA R82, R28, UR13, -R80 ;  /* 0x0000000d1c527c23 */ /* 0x000fe40008000850 */
[----:B------:R-:W-:Y:S01]  /*20e0*/  FMNMX R28, R24, R87, !PT ;  /* 0x00000057181c7209 */ /* 0x000fe20007800000 */
[----:B------:R-:W-:-:S03]  /*20f0*/  FMUL R24, R55, UR13 ;  /* 0x0000000d37187c20 */ /* 0x000fc60008400000 */
[----:B------:R-:W-:-:S04]  /*2100*/  FMNMX R25, R25, R28, !PT ;  /* 0x0000001c19197209 */ /* 0x000fc80007800000 */
[----:B------:R-:W-:-:S05]  /*2110*/  FMNMX R24, R24, R25, !PT ;  /* 0x0000001918187209 */ /* 0x000fca0007800000 */
[----:B------:R-:W0:Y:S02]  /*2120*/  SHFL.BFLY PT, R25, R24, 0x2, 0x1f ;  /* 0x0c401f0018197f89 */ /* 0x000e2400000e0000 */
[----:B0-----:R-:W-:-:S05]  /*2130*/  FMNMX R25, R24, R25, !PT ;  /* 0x0000001918197209 */ /* 0x001fca0007800000 */
[----:B------:R-:W0:Y:S01]  /*2140*/  SHFL.BFLY PT, R24, R25, 0x1, 0x1f ;  /* 0x0c201f0019187f89 */ /* 0x000e2200000e0000 */
[----:B------:R-:W1:Y:S01]  /*2150*/  MUFU.EX2 R127, R127 ;  /* 0x0000007f007f7308 */ /* 0x000e620000000800 */
[----:B------:R-:W-:-:S07]  /*2160*/  FFMA R29, R29, UR13, -R80 ;  /* 0x0000000d1d1d7c23 */ /* 0x000fce0008000850 */
[----:B------:R-:W1:Y:S01]  /*2170*/  MUFU.EX2 R129, R129 ;  /* 0x0000008100817308 */ /* 0x000e620000000800 */
[----:B0-----:R-:W-:Y:S01]  /*2180*/  FMNMX R149, R25, R24, !PT ;  /* 0x0000001819957209 */ /* 0x001fe20007800000 */
[----:B------:R-:W-:-:S03]  /*2190*/  FADD R24, -R80, R7 ;  /* 0x0000000750187221 */ /* 0x000fc60000000100 */
[----:B------:R-:W-:Y:S01]  /*21a0*/  FMNMX R149, R149, R126, !PT ;  /* 0x0000007e95957209 */ /* 0x000fe20007800000 */
[----:B---3--:R-:W-:Y:S04]  /*21b0*/  STS.U16 [R6+UR12+0x1400], R141 ;  /* 0x0014008d06007988 */ /* 0x008fe8000800040c */
[----:B----4-:R0:W-:Y:S04]  /*21c0*/  STS.U16 [R6+UR12+0x1000], R133 ;  /* 0x0010008506007988 */ /* 0x0101e8000800040c */
[----:B--2---:R-:W-:Y:S01]  /*21d0*/  STS.U16 [R11+UR12+0x1100], R132 ;  /* 0x001100840b007988 */ /* 0x004fe2000800040c */
[----:B------:R-:W-:Y:S01]  /*21e0*/  FMUL R148, R24, 1.4426950216293334961 ;  /* 0x3fb8aa3b18947820 */ /* 0x000fe20000400000 */
[----:B------:R-:W-:-:S02]  /*21f0*/  FFMA R24, R30, UR13, -R149 ;  /* 0x0000000d1e187c23 */ /* 0x000fc40008000895 */
[----:B-----5:R-:W-:Y:S04]  /*2200*/  STS.U16 [R11+UR12+0x1500], R138 ;  /* 0x0015008a0b007988 */ /* 0x020fe8000800040c */
[----:B------:R-:W-:Y:S04]  /*2210*/  STS.U16 [R10+UR12+0x1600], R139 ;  /* 0x0016008b0a007988 */ /* 0x000fe8000800040c */
[----:B------:R2:W-:Y:S04]  /*2220*/  STS.U16 [R10+UR12+0x1200], R131 ;  /* 0x001200830a007988 */ /* 0x0005e8000800040c */
[----:B------:R-:W-:Y:S04]  /*2230*/  STS.U16 [R9+UR12+0x1300], R134 ;  /* 0x0013008609007988 */ /* 0x000fe8000800040c */
[----:B------:R-:W-:Y:S01]  /*2240*/  STS.U16 [R9+UR12+0x1700], R140 ;  /* 0x0017008c09007988 */ /* 0x000fe2000800040c */
[----:B------:R3:W-:Y:S06]  /*2250*/  MEMBAR.ALL.CTA ;  /* 0x0000000000007992 */ /* 0x0007ec0000008000 */
[----:B---3--:R-:W3:Y:S01]  /*2260*/  FENCE.VIEW.ASYNC.S ;  /* 0x00000000000073c6 */ /* 0x008ee20000000000 */
[----:B------:R-:W4:Y:S01]  /*2270*/  MUFU.EX2 R130, R130 ;  /* 0x0000008200827308 */ /* 0x000f220000000800 */
[----:B------:R-:W-:Y:S01]  /*2280*/  FMUL R25, R24, 1.4426950216293334961 ;  /* 0x3fb8aa3b18197820 */ /* 0x000fe20000400000 */
[--C-:B------:R-:W-:Y:S01]  /*2290*/  FFMA R24, R31, UR13, -R149.reuse ;  /* 0x0000000d1f187c23 */ /* 0x100fe20008000895 */
[--C-:B------:R-:W-:Y:S01]  /*22a0*/  FFMA R26, R26, UR13, -R149.reuse ;  /* 0x0000000d1a1a7c23 */ /* 0x100fe20008000895 */
[----:B------:R-:W-:Y:S01]  /*22b0*/  FMUL R29, R29, 1.4426950216293334961 ;  /* 0x3fb8aa3b1d1d7820 */ /* 0x000fe20000400000 */
[----:B------:R-:W-:Y:S01]  /*22c0*/  FFMA R27, R27, UR13, -R149 ;  /* 0x0000000d1b1b7c23 */ /* 0x000fe20008000895 */
[----:B------:R-:W-:Y:S01]  /*22d0*/  FMUL R24, R24, 1.4426950216293334961 ;  /* 0x3fb8aa3b18187820 */ /* 0x000fe20000400000 */
[----:B------:R-:W-:Y:S01]  /*22e0*/  FMUL R26, R26, 1.4426950216293334961 ;  /* 0x3fb8aa3b1a1a7820 */ /* 0x000fe20000400000 */
[----:B------:R-:W-:Y:S01]  /*22f0*/  FMUL R159, R82, 1.4426950216293334961 ;  /* 0x3fb8aa3b529f7820 */ /* 0x000fe20000400000 */
[----:B------:R-:W-:Y:S01]  /*2300*/  FMUL R27, R27, 1.4426950216293334961 ;  /* 0x3fb8aa3b1b1b7820 */ /* 0x000fe20000400000 */
[----:B------:R5:W-:Y:S01]  /*2310*/  MUFU.EX2 R150, R24 ;  /* 0x0000001800967308 */ /* 0x000be20000000800 */
[----:B------:R-:W-:Y:S01]  /*2320*/  FADD R135, -R81, R12 ;  /* 0x0000000c51877221 */ /* 0x000fe20000000100 */
[----:B------:R-:W-:Y:S01]  /*2330*/  FMUL R86, R86, 1.4426950216293334961 ;  /* 0x3fb8aa3b56567820 */ /* 0x000fe20000400000 */
[--C-:B------:R-:W-:Y:S01]  /*2340*/  FFMA R32, R32, UR13, -R80.reuse ;  /* 0x0000000d20207c23 */ /* 0x100fe20008000850 */
[--C-:B------:R-:W-:Y:S01]  /*2350*/  FFMA R33, R33, UR13, -R80.reuse ;  /* 0x0000000d21217c23 */ /* 0x100fe20008000850 */
[--C-:B------:R-:W-:Y:S01]  /*2360*/  FFMA R36, R36, UR13, -R80.reuse ;  /* 0x0000000d24247c23 */ /* 0x100fe20008000850 */
[----:B------:R-:W-:-:S02]  /*2370*/  FFMA R37, R37, UR13, -R80 ;  /* 0x0000000d25257c23 */ /* 0x000fc40008000850 */
[----:B------:R-:W-:Y:S01]  /*2380*/  MUFU.EX2 R82, R29 ;  /* 0x0000001d00527308 */ /* 0x000fe20000000800 */
[----:B-----5:R-:W-:Y:S01]  /*2390*/  FADD R24, -R149, R126 ;  /* 0x0000007e95187221 */ /* 0x020fe20000000100 */
[--C-:B------:R-:W-:Y:S01]  /*23a0*/  FFMA R40, R40, UR13, -R80.reuse ;  /* 0x0000000d28287c23 */ /* 0x100fe20008000850 */
[--C-:B------:R-:W-:Y:S01]  /*23b0*/  FFMA R41, R41, UR13, -R80.reuse ;  /* 0x0000000d29297c23 */ /* 0x100fe20008000850 */
[--C-:B------:R-:W-:Y:S01]  /*23c0*/  FFMA R44, R44, UR13, -R80.reuse ;  /* 0x0000000d2c2c7c23 */ /* 0x100fe20008000850 */
[--C-:B------:R-:W-:Y:S01]  /*23d0*/  FFMA R45, R45, UR13, -R80.reuse ;  /* 0x0000000d2d2d7c23 */ /* 0x100fe20008000850 */
[--C-:B------:R-:W-:Y:S01]  /*23e0*/  FFMA R48, R48, UR13, -R80.reuse ;  /* 0x0000000d30307c23 */ /* 0x100fe20008000850 */
[--C-:B------:R-:W-:Y:S01]  /*23f0*/  FFMA R49, R49, UR13, -R80.reuse ;  /* 0x0000000d31317c23 */ /* 0x100fe20008000850 */
[----:B------:R1:W-:Y:S01]  /*2400*/  MUFU.EX2 R29, R26 ;  /* 0x0000001a001d7308 */ /* 0x0003e20000000800 */
[--C-:B------:R-:W-:Y:S01]  /*2410*/  FFMA R52, R52, UR13, -R80.reuse ;  /* 0x0000000d34347c23 */ /* 0x100fe20008000850 */
[----:B------:R-:W-:Y:S01]  /*2420*/  FFMA R53, R53, UR13, -R80 ;  /* 0x0000000d35357c23 */ /* 0x000fe20008000850 */
[--C-:B------:R-:W-:Y:S01]  /*2430*/  FFMA R34, R34, UR13, -R149.reuse ;  /* 0x0000000d22227c23 */ /* 0x100fe20008000895 */
        /* <DEDUP_REMOVED lines=10> */
[----:B------:R-:W-:Y:S01]  /*24e0*/  FFMA R55, R55, UR13, -R149 ;  /* 0x0000000d37377c23 */ /* 0x000fe20008000895 */
[----:B-1----:R-:W-:Y:S01]  /*24f0*/  FADD R26, R127, R128 ;  /* 0x000000807f1a7221 */ /* 0x002fe20000000000 */
[----:B------:R1:W-:Y:S01]  /*2500*/  MUFU.EX2 R30, R27 ;  /* 0x0000001b001e7308 */ /* 0x0003e20000000800 */
[----:B------:R-:W-:Y:S01]  /*2510*/  FMUL R135, R135, 1.4426950216293334961 ;  /* 0x3fb8aa3b87877820 */ /* 0x000fe20000400000 */
[----:B------:R-:W-:Y:S01]  /*2520*/  FMUL R32, R32, 1.4426950216293334961 ;  /* 0x3fb8aa3b20207820 */ /* 0x000fe20000400000 */
[----:B------:R-:W-:Y:S01]  /*2530*/  FMUL R33, R33, 1.4426950216293334961 ;  /* 0x3fb8aa3b21217820 */ /* 0x000fe20000400000 */
[----:B------:R-:W-:Y:S01]  /*2540*/  FMUL R36, R36, 1.4426950216293334961 ;  /* 0x3fb8aa3b24247820 */ /* 0x000fe20000400000 */
[----:B------:R-:W-:Y:S01]  /*2550*/  FMUL R37, R37, 1.4426950216293334961 ;  /* 0x3fb8aa3b25257820 */ /* 0x000fe20000400000 */
[----:B------:R-:W-:-:S02]  /*2560*/  FMUL R40, R40, 1.4426950216293334961 ;  /* 0x3fb8aa3b28287820 */ /* 0x000fc40000400000 */
[----:B------:R-:W5:Y:S01]  /*2570*/  MUFU.EX2 R151, R151 ;  /* 0x0000009700977308 */ /* 0x000f620000000800 */
[----:B-1----:R-:W-:Y:S01]  /*2580*/  FMUL R27, R24, 1.4426950216293334961 ;  /* 0x3fb8aa3b181b7820 */ /* 0x002fe20000400000 */
[----:B------:R-:W-:Y:S01]  /*2590*/  FMUL R41, R41, 1.4426950216293334961 ;  /* 0x3fb8aa3b29297820 */ /* 0x000fe20000400000 */
[----:B------:R-:W-:Y:S01]  /*25a0*/  FMUL R44, R44, 1.4426950216293334961 ;  /* 0x3fb8aa3b2c2c7820 */ /* 0x000fe20000400000 */
[----:B------:R-:W-:Y:S01]  /*25b0*/  FMUL R45, R45, 1.4426950216293334961 ;  /* 0x3fb8aa3b2d2d7820 */ /* 0x000fe20000400000 */
[----:B------:R-:W-:Y:S01]  /*25c0*/  FMUL R48, R48, 1.4426950216293334961 ;  /* 0x3fb8aa3b30307820 */ /* 0x000fe20000400000 */
[----:B------:R-:W-:Y:S01]  /*25d0*/  FMUL R49, R49, 1.4426950216293334961 ;  /* 0x3fb8aa3b31317820 */ /* 0x000fe20000400000 */
[----:B------:R-:W-:Y:S01]  /*25e0*/  FMUL R52, R52, 1.4426950216293334961 ;  /* 0x3fb8aa3b34347820 */ /* 0x000fe20000400000 */
[----:B------:R-:W-:Y:S01]  /*25f0*/  MUFU.EX2 R160, R86 ;  /* 0x0000005600a07308 */ /* 0x000fe20000000800 */
[----:B------:R-:W-:Y:S01]  /*2600*/  FMUL R53, R53, 1.4426950216293334961 ;  /* 0x3fb8aa3b35357820 */ /* 0x000fe20000400000 */
[----:B------:R-:W-:Y:S01]  /*2610*/  FMUL R34, R34, 1.4426950216293334961 ;  /* 0x3fb8aa3b22227820 */ /* 0x000fe20000400000 */
[----:B------:R-:W-:Y:S01]  /*2620*/  FMUL R35, R35, 1.4426950216293334961 ;  /* 0x3fb8aa3b23237820 */ /* 0x000fe20000400000 */
[----:B------:R-:W-:Y:S01]  /*2630*/  FMUL R38, R38, 1.4426950216293334961 ;  /* 0x3fb8aa3b26267820 */ /* 0x000fe20000400000 */
[----:B------:R-:W-:Y:S01]  /*2640*/  FMUL R39, R39, 1.4426950216293334961 ;  /* 0x3fb8aa3b27277820 */ /* 0x000fe20000400000 */
[----:B------:R-:W-:Y:S01]  /*2650*/  FMUL R42, R42, 1.4426950216293334961 ;  /* 0x3fb8aa3b2a2a7820 */ /* 0x000fe20000400000 */
[----:B------:R-:W-:Y:S01]  /*2660*/  FMUL R43, R43, 1.4426950216293334961 ;  /* 0x3fb8aa3b2b2b7820 */ /* 0x000fe20000400000 */
[----:B------:R-:W1:Y:S01]  /*2670*/  MUFU.EX2 R163, R163 ;  /* 0x000000a300a37308 */ /* 0x000e620000000800 */
[----:B------:R-:W-:Y:S01]  /*2680*/  FMUL R46, R46, 1.4426950216293334961 ;  /* 0x3fb8aa3b2e2e7820 */ /* 0x000fe20000400000 */
[----:B------:R-:W-:Y:S01]  /*2690*/  FMUL R47, R47, 1.4426950216293334961 ;  /* 0x3fb8aa3b2f2f7820 */ /* 0x000fe20000400000 */
[----:B------:R-:W-:Y:S01]  /*26a0*/  FMUL R50, R50, 1.4426950216293334961 ;  /* 0x3fb8aa3b32327820 */ /* 0x000fe20000400000 */
[----:B------:R-:W-:Y:S01]  /*26b0*/  FMUL R51, R51, 1.4426950216293334961 ;  /* 0x3fb8aa3b33337820 */ /* 0x000fe20000400000 */
[----:B------:R-:W-:Y:S01]  /*26c0*/  FMUL R54, R54, 1.4426950216293334961 ;  /* 0x3fb8aa3b36367820 */ /* 0x000fe20000400000 */
[----:B------:R-:W-:-:S02]  /*26d0*/  FMUL R55, R55, 1.4426950216293334961 ;  /* 0x3fb8aa3b37377820 */ /* 0x000fc40000400000 */
[----:B------:R0:W-:Y:S02]  /*26e0*/  MUFU.EX2 R31, R25 ;  /* 0x00000019001f7308 */ /* 0x0001e40000000800 */
[----:B0-----:R-:W-:Y:S01]  /*26f0*/  FADD R25, R129, R26 ;  /* 0x0000001a81197221 */ /* 0x001fe20000000000 */
[----:B----4-:R-:W-:-:S05]  /*2700*/  F2FP.BF16.F32.PACK_AB R26, R130, R129 ;  /* 0x00000081821a723e */ /* 0x010fca00000010ff */
[----:B------:R-:W-:Y:S08]  /*2710*/  MUFU.EX2 R145, R145 ;  /* 0x0000009100917308 */ /* 0x000ff00000000800 */
[----:B------:R-:W0:Y:S08]  /*2720*/  MUFU.EX2 R83, R135 ;  /* 0x0000008700537308 */ /* 0x000e300000000800 */
[----:B------:R-:W4:Y:S08]  /*2730*/  MUFU.EX2 R148, R148 ;  /* 0x0000009400947308 */ /* 0x000f300000000800 */
[----:B------:R-:W3:Y:S08]  /*2740*/  MUFU.EX2 R129, R27 ;  /* 0x0000001b00817308 */ /* 0x000ef00000000800 */
[----:B------:R-:W-:Y:S08]  /*2750*/  MUFU.EX2 R76, R146 ;  /* 0x00000092004c7308 */ /* 0x000ff00000000800 */
[----:B------:R-:W-:Y:S08]  /*2760*/  MUFU.EX2 R78, R136 ;  /* 0x00000088004e7308 */ /* 0x000ff00000000800 */
[----:B------:R-:W-:Y:S08]  /*2770*/  MUFU.EX2 R12, R118 ;  /* 0x00000076000c7308 */ /* 0x000ff00000000800 */
[----:B------:R-:W3:Y:S08]  /*2780*/  MUFU.EX2 R159, R159 ;  /* 0x0000009f009f7308 */ /* 0x000ef00000000800 */
[----:B------:R-:W3:Y:S08]  /*2790*/  MUFU.EX2 R61, R61 ;  /* 0x0000003d003d7308 */ /* 0x000ef00000000800 */
[----:B------:R-:W-:Y:S08]  /*27a0*/  MUFU.EX2 R64, R64 ;  /* 0x0000004000407308 */ /* 0x000ff00000000800 */
[----:B------:R-:W3:Y:S08]  /*27b0*/  MUFU.EX2 R65, R65 ;  /* 0x0000004100417308 */ /* 0x000ef00000000800 */
[----:B------:R-:W-:Y:S08]  /*27c0*/  MUFU.EX2 R68, R68 ;  /* 0x0000004400447308 */ /* 0x000ff00000000800 */
[----:B------:R-:W3:Y:S08]  /*27d0*/  MUFU.EX2 R69, R69 ;  /* 0x0000004500457308 */ /* 0x000ef00000000800 */
[----:B------:R-:W3:Y:S08]  /*27e0*/  MUFU.EX2 R73, R73 ;  /* 0x0000004900497308 */ /* 0x000ef00000000800 */
[----:B------:R-:W3:Y:S08]  /*27f0*/  MUFU.EX2 R77, R77 ;  /* 0x0000004d004d7308 */ /* 0x000ef00000000800 */
[----:B------:R-:W3:Y:S08]  /*2800*/  MUFU.EX2 R62, R62 ;  /* 0x0000003e003e7308 */ /* 0x000ef00000000800 */
[----:B------:R-:W-:Y:S08]  /*2810*/  MUFU.EX2 R63, R63 ;  /* 0x0000003f003f7308 */ /* 0x000ff00000000800 */
[----:B------:R-:W3:Y:S08]  /*2820*/  MUFU.EX2 R66, R66 ;  /* 0x0000004200427308 */ /* 0x000ef00000000800 */
[----:B------:R-:W-:Y:S08]  /*2830*/  MUFU.EX2 R67, R67 ;  /* 0x0000004300437308 */ /* 0x000ff00000000800 */
[----:B------:R-:W3:Y:S08]  /*2840*/  MUFU.EX2 R70, R70 ;  /* 0x0000004600467308 */ /* 0x000ef00000000800 */
[----:B------:R-:W-:Y:S08]  /*2850*/  MUFU.EX2 R71, R71 ;  /* 0x0000004700477308 */ /* 0x000ff00000000800 */
[----:B------:R-:W3:Y:S08]  /*2860*/  MUFU.EX2 R74, R74 ;  /* 0x0000004a004a7308 */ /* 0x000ef00000000800 */
[----:B------:R5:W-:Y:S08]  /*2870*/  MUFU.EX2 R84, R32 ;  /* 0x0000002000547308 */ /* 0x000bf00000000800 */
[----:B------:R-:W3:Y:S08]  /*2880*/  MUFU.EX2 R87, R33 ;  /* 0x0000002100577308 */ /* 0x000ef00000000800 */
[----:B------:R-:W-:Y:S08]  /*2890*/  MUFU.EX2 R86, R36 ;  /* 0x0000002400567308 */ /* 0x000ff00000000800 */
        /* <DEDUP_REMOVED lines=11> */
[----:B------:R3:W-:Y:S08]  /*2950*/  MUFU.EX2 R154, R38 ;  /* 0x00000026009a7308 */ /* 0x0007f00000000800 */
[----:B------:R-:W3:Y:S08]  /*2960*/  MUFU.EX2 R155, R39 ;  /* 0x00000027009b7308 */ /* 0x000ef00000000800 */
[----:B------:R3:W-:Y:S08]  /*2970*/  MUFU.EX2 R156, R42 ;  /* 0x0000002a009c7308 */ /* 0x0007f00000000800 */
[----:B------:R3:W3:Y:S08]  /*2980*/  MUFU.EX2 R157, R43 ;  /* 0x0000002b009d7308 */ /* 0x0006f00000000800 */
[----:B------:R3:W-:Y:S08]  /*2990*/  MUFU.EX2 R158, R46 ;  /* 0x0000002e009e7308 */ /* 0x0007f00000000800 */
[----:B------:R-:W3:Y:S08]  /*29a0*/  MUFU.EX2 R161, R47 ;  /* 0x0000002f00a17308 */ /* 0x000ef00000000800 */
[----:B------:R3:W-:Y:S08]  /*29b0*/  MUFU.EX2 R162, R50 ;  /* 0x0000003200a27308 */ /* 0x0007f00000000800 */
[----:B------:R-:W3:Y:S08]  /*29c0*/  MUFU.EX2 R133, R51 ;  /* 0x0000003300857308 */ /* 0x000ef00000000800 */
[----:B------:R3:W-:Y:S08]  /*29d0*/  MUFU.EX2 R126, R54 ;  /* 0x00000036007e7308 */ /* 0x0007f00000000800 */
[----:B--2---:R-:W2:Y:S01]  /*29e0*/  MUFU.EX2 R131, R55 ;  /* 0x0000003700837308 */ /* 0x004ea20000000800 */
[----:B-----5:R-:W-:Y:S01]  /*29f0*/  FADD R32, R144, R151 ;  /* 0x0000009790207221 */ /* 0x020fe20000000000 */
[----:B-1----:R-:W-:Y:S01]  /*2a00*/  FADD R34, R160, R163 ;  /* 0x000000a3a0227221 */ /* 0x002fe20000000000 */
[----:B------:R-:W-:Y:S01]  /*2a10*/  FADD R36, R29, R30 ;  /* 0x0000001e1d247221 */ /* 0x000fe20000000000 */
[----:B------:R-:W-:Y:S01]  /*2a20*/  F2FP.BF16.F32.PACK_AB R24, R128, R127 ;  /* 0x0000007f8018723e */ /* 0x000fe200000010ff */
[-C--:B------:R-:W-:Y:S01]  /*2a30*/  FMUL R96, R96, R85.reuse ;  /* 0x0000005560607220 */ /* 0x080fe20000400000 */
[-C--:B------:R-:W-:Y:S01]  /*2a40*/  FMUL R97, R97, R85.reuse ;  /* 0x0000005561617220 */ /* 0x080fe20000400000 */
[----:B------:R-:W-:Y:S01]  /*2a50*/  FMUL R100, R100, R85 ;  /* 0x0000005564647220 */ /* 0x000fe20000400000 */
[-C--:B0-----:R-:W-:Y:S01]  /*2a60*/  FMUL R98, R98, R83.reuse ;  /* 0x0000005362627220 */ /* 0x081fe20000400000 */
[-C--:B------:R-:W-:Y:S01]  /*2a70*/  FMUL R99, R99, R83.reuse ;  /* 0x0000005363637220 */ /* 0x080fe20000400000 */
[----:B------:R-:W-:Y:S01]  /*2a80*/  FMUL R102, R102, R83 ;  /* 0x0000005366667220 */ /* 0x000fe20000400000 */
[----:B------:R-:W-:Y:S01]  /*2a90*/  FADD R139, R145, R32 ;  /* 0x00000020918b7221 */ /* 0x000fe20000000000 */
[----:B------:R-:W-:Y:S01]  /*2aa0*/  F2FP.BF16.F32.PACK_AB R27, R58, R145 ;  /* 0x000000913a1b723e */ /* 0x000fe200000010ff */
[-C--:B----4-:R-:W-:Y:S01]  /*2ab0*/  FMUL R88, R88, R148.reuse ;  /* 0x0000009458587220 */ /* 0x090fe20000400000 */
[-C--:B------:R-:W-:Y:S01]  /*2ac0*/  FMUL R89, R89, R148.reuse ;  /* 0x0000009459597220 */ /* 0x080fe20000400000 */
[-C--:B------:R-:W-:Y:S01]  /*2ad0*/  FMUL R92, R92, R148.reuse ;  /* 0x000000945c5c7220 */ /* 0x080fe20000400000 */
[-C--:B---3--:R-:W-:Y:S01]  /*2ae0*/  FMUL R90, R90, R129.reuse ;  /* 0x000000815a5a7220 */ /* 0x088fe20000400000 */
[-C--:B------:R-:W-:Y:S01]  /*2af0*/  FMUL R91, R91, R129.reuse ;  /* 0x000000815b5b7220 */ /* 0x080fe20000400000 */
[----:B------:R-:W-:Y:S01]  /*2b00*/  FMUL R94, R94, R129 ;  /* 0x000000815e5e7220 */ /* 0x000fe20000400000 */
[----:B------:R-:W-:Y:S01]  /*2b10*/  FMUL R101, R101, R85 ;  /* 0x0000005565657220 */ /* 0x000fe20000400000 */
[----:B------:R-:W-:Y:S01]  /*2b20*/  FMUL R103, R103, R83 ;  /* 0x0000005367677220 */ /* 0x000fe20000400000 */
[----:B------:R-:W-:Y:S01]  /*2b30*/  FMUL R93, R93, R148 ;  /* 0x000000945d5d7220 */ /* 0x000fe20000400000 */
[----:B------:R-:W-:Y:S01]  /*2b40*/  FMUL R95, R95, R129 ;  /* 0x000000815f5f7220 */ /* 0x000fe20000400000 */
[----:B------:R-:W-:Y:S01]  /*2b50*/  FADD R127, R130, R25 ;  /* 0x00000019827f7221 */ /* 0x000fe20000000000 */
[----:B------:R-:W-:Y:S01]  /*2b60*/  F2FP.BF16.F32.PACK_AB R29, R30, R29 ;  /* 0x0000001d1e1d723e */ /* 0x000fe200000010ff */
[----:B------:R-:W-:Y:S01]  /*2b70*/  FADD R141, R159, R34 ;  /* 0x000000229f8d7221 */ /* 0x000fe20000000000 */
[----:B------:R-:W-:Y:S01]  /*2b80*/  FADD R145, R31, R36 ;  /* 0x000000241f917221 */ /* 0x000fe20000000000 */
[----:B------:R-:W-:-:S02]  /*2b90*/  F2FP.BF16.F32.PACK_AB R25, R151, R144 ;  /* 0x000000909719723e */ /* 0x000fc400000010ff */
[----:B------:R-:W-:Y:S02]  /*2ba0*/  F2FP.BF16.F32.PACK_AB R28, R163, R160 ;  /* 0x000000a0a31c723e */ /* 0x000fe400000010ff */
[----:B------:R-:W-:Y:S02]  /*2bb0*/  F2FP.BF16.F32.PACK_AB R30, R82, R159 ;  /* 0x0000009f521e723e */ /* 0x000fe400000010ff */
[----:B------:R-:W-:Y:S02]  /*2bc0*/  F2FP.BF16.F32.PACK_AB R31, R150, R31 ;  /* 0x0000001f961f723e */ /* 0x000fe400000010ff */
[----:B------:R-:W-:Y:S02]  /*2bd0*/  F2FP.BF16.F32.PACK_AB R32, R57, R56 ;  /* 0x000000383920723e */ /* 0x000fe400000010ff */
[----:B------:R-:W-:Y:S02]  /*2be0*/  F2FP.BF16.F32.PACK_AB R34, R61, R60 ;  /* 0x0000003c3d22723e */ /* 0x000fe400000010ff */
        /* <DEDUP_REMOVED lines=21> */
[----:B--2---:R-:W-:Y:S01]  /*2d40*/  F2FP.BF16.F32.PACK_AB R55, R131, R126 ;  /* 0x0000007e8337723e */ /* 0x004fe200000010ff */
[----:B------:R-:W-:Y:S06]  /*2d50*/  BAR.SYNC.DEFER_BLOCKING 0x0 ;  /* 0x0000000000007b1d */ /* 0x000fec0000010000 */
[----:B------:R-:W-:-:S06]  /*2d60*/  WARPGROUP.ARRIVE ;  /* 0x00000000000079c5 */ /* 0x000fcc0000000000 */
[----:B------:R-:W-:Y:S03]  /*2d70*/  HGMMA.64x16x16.F32.BF16 R96, R24, gdesc[UR28], R96 ;  /* 0x0020001c18607df0 */ /* 0x000fe60008701860 */
[----:B------:R-:W-:Y:S03]  /*2d80*/  HGMMA.64x16x16.F32.BF16 R96, R32, gdesc[UR24], R96 ;  /* 0x0020001820607df0 */ /* 0x000fe60008701860 */
[----:B------:R-:W-:Y:S03]  /*2d90*/  HGMMA.64x16x16.F32.BF16 R96, R36, gdesc[UR12], R96 ;  /* 0x0020000c24607df0 */ /* 0x000fe60008701860 */
[----:B------:R-:W-:Y:S03]  /*2da0*/  HGMMA.64x16x16.F32.BF16 R96, R40, gdesc[UR16], R96 ;  /* 0x0020001028607df0 */ /* 0x000fe60008701860 */
[----:B------:R-:W-:Y:S01]  /*2db0*/  HGMMA.64x16x16.F32.BF16 R88, R28, gdesc[UR28], R88 ;  /* 0x0020001c1c587df0 */ /* 0x000fe20008701858 */
[----:B------:R-:W-:Y:S01]  /*2dc0*/  FADD R145, R150, R145 ;  /* 0x0000009196917221 */ /* 0x000fe20000000000 */
        /* <DEDUP_REMOVED lines=51> */
[----:B------:R-:W-:-:S02]  /*3100*/  FADD R146, R7, R146 ;  /* 0x0000009207927221 */ /* 0x000fc40000000000 */
[----:B------:R-:W0:Y:S04]  /*3110*/  SHFL.BFLY PT, R7, R76, 0x2, 0x1f ;  /* 0x0c401f004c077f89 */ /* 0x000e2800000e0000 */
[----:B------:R-:W1:Y:S04]  /*3120*/  SHFL.BFLY PT, R59, R126, 0x2, 0x1f ;  /* 0x0c401f007e3b7f89 */ /* 0x000e6800000e0000 */
[----:B------:R-:W2:Y:S04]  /*3130*/  SHFL.BFLY PT, R12, R79, 0x2, 0x1f ;  /* 0x0c401f004f0c7f89 */ /* 0x000ea800000e0000 */
[----:B------:R-:W3:Y:S01]  /*3140*/  SHFL.BFLY PT, R57, R146, 0x2, 0x1f ;  /* 0x0c401f0092397f89 */ /* 0x000ee200000e0000 */
[----:B------:R-:W-:Y:S01]  /*3150*/  HGMMA.64x16x16.F32.BF16 R88, R52, gdesc[UR16], R88, gsb0 ;  /* 0x0020001034587df0 */ /* 0x000fe20008001858 */
[----:B0-----:R-:W-:Y:S01]  /*3160*/  FADD R7, R76, R7 ;  /* 0x000000074c077221 */ /* 0x001fe20000000000 */
[----:B-1----:R-:W-:Y:S01]  /*3170*/  FADD R60, R126, R59 ;  /* 0x0000003b7e3c7221 */ /* 0x002fe20000000000 */
[----:B--2---:R-:W-:Y:S01]  /*3180*/  FADD R56, R79, R12 ;  /* 0x0000000c4f387221 */ /* 0x004fe20000000000 */
[----:B---3--:R-:W-:-:S02]  /*3190*/  FADD R58, R146, R57 ;  /* 0x00000039923a7221 */ /* 0x008fc40000000000 */
[----:B------:R-:W0:Y:S04]  /*31a0*/  SHFL.BFLY PT, R12, R7, 0x1, 0x1f ;  /* 0x0c201f00070c7f89 */ /* 0x000e2800000e0000 */
[----:B------:R-:W1:Y:S04]  /*31b0*/  SHFL.BFLY PT, R61, R60, 0x1, 0x1f ;  /* 0x0c201f003c3d7f89 */ /* 0x000e6800000e0000 */
[----:B------:R-:W2:Y:S04]  /*31c0*/  SHFL.BFLY PT, R57, R56, 0x1, 0x1f ;  /* 0x0c201f0038397f89 */ /* 0x000ea800000e0000 */
[----:B------:R-:W3:Y:S01]  /*31d0*/  SHFL.BFLY PT, R59, R58, 0x1, 0x1f ;  /* 0x0c201f003a3b7f89 */ /* 0x000ee200000e0000 */
[----:B------:R-:W-:-:S06]  /*31e0*/  UIADD3 UR4, UR4, 0x40, URZ ;  /* 0x0000004004047890 */ /* 0x000fcc000fffe03f */
[----:B------:R-:W-:Y:S01]  /*31f0*/  ISETP.LE.AND P0, PT, R3, UR4, PT ;  /* 0x0000000403007c0c */ /* 0x000fe2000bf03270 */
[----:B0-----:R-:W-:Y:S01]  /*3200*/  FADD R64, R7, R12 ;  /* 0x0000000c07407221 */ /* 0x001fe20000000000 */
[----:B-1----:R-:W-:Y:S01]  /*3210*/  FADD R12, R60, R61 ;  /* 0x0000003d3c0c7221 */ /* 0x002fe20000000000 */
[----:B--2---:R-:W-:Y:S01]  /*3220*/  FADD R62, R56, R57 ;  /* 0x00000039383e7221 */ /* 0x004fe20000000000 */
[----:B------:R-:W-:Y:S02]  /*3230*/  WARPGROUP.DEPBAR.LE gsb0, 0x0 ;  /* 0x00008000000079c5 */ /* 0x000fe40000010000 */
[----:B---3--:R-:W-:Y:S01]  /*3240*/  FADD R59, R58, R59 ;  /* 0x0000003b3a3b7221 */ /* 0x008fe20000000000 */
[----:B------:R-:W-:Y:S01]  /*3250*/  FFMA R124, R129, R124, R12 ;  /* 0x0000007c817c7223 */ /* 0x000fe2000000000c */
[----:B------:R-:W-:Y:S01]  /*3260*/  FFMA R120, R85, R120, R64 ;  /* 0x0000007855787223 */ /* 0x000fe20000000040 */
[----:B------:R-:W-:Y:S01]  /*3270*/  FFMA R122, R83, R122, R62 ;  /* 0x0000007a537a7223 */ /* 0x000fe2000000003e */
[----:B------:R-:W-:Y:S01]  /*3280*/  FFMA R125, R148, R125, R59 ;  /* 0x0000007d947d7223 */ /* 0x000fe2000000003b */
[----:B------:R-:W-:-:S02]  /*3290*/  LEA R8, R119, R8, 0x6 ;  /* 0x0000000877087211 */ /* 0x000fc400078e30ff */
[----:B------:R-:W-:Y:S02]  /*32a0*/  LEA R123, R13, R123, 0x6 ;  /* 0x0000007b0d7b7211 */ /* 0x000fe400078e30ff */
[----:B------:R-:W-:Y:S02]  /*32b0*/  MOV R126, R149 ;  /* 0x00000095007e7202 */ /* 0x000fe40000000f00 */
[----:B------:R-:W-:Y:S02]  /*32c0*/  MOV R7, R80 ;  /* 0x0000005000077202 */ /* 0x000fe40000000f00 */
[----:B------:R-:W-:Y:S02]  /*32d0*/  MOV R12, R81 ;  /* 0x00000051000c7202 */ /* 0x000fe40000000f00 */
[----:B------:R-:W-:Y:S01]  /*32e0*/  MOV R118, R121 ;  /* 0x0000007900767202 */ /* 0x000fe20000000f00 */
[----:B------:R-:W-:Y:S06]  /*32f0*/  @!P0 BRA `(.L_x_1) ;  /* 0xffffffdc00448947 */ /* 0x000fec000383ffff */
.L_x_0:
[----:B------:R-:W-:Y:S01]  /*3300*/  LOP3.LUT R7, R4, 0x400, RZ, 0xc0, !PT ;  /* 0x0000040004077812 */ /* 0x000fe200078ec0ff */
[----:B------:R-:W-:Y:S01]  /*3310*/  FMUL R9, R100, 0.25 ;  /* 0x3e80000064097820 */ /* 0x000fe20000400000 */
[----:B------:R-:W-:Y:S01]  /*3320*/  LOP3.LUT R4, R5, 0x38, RZ, 0xc0, !PT ;  /* 0x0000003805047812 */ /* 0x000fe200078ec0ff */
[----:B------:R-:W-:Y:S01]  /*3330*/  BAR.SYNC.DEFER_BLOCKING 0x0 ;  /* 0x0000000000007b1d */ /* 0x000fe20000010000 */
[----:B------:R-:W-:Y:S02]  /*3340*/  LOP3.LUT R3, R2, 0x70, RZ, 0xc0, !PT ;  /* 0x0000007002037812 */ /* 0x000fe400078ec0ff */
[----:B------:R-:W-:Y:S01]  /*3350*/  IADD3 R10, R4, UR12, RZ ;  /* 0x0000000c040a7c10 */ /* 0x000fe2000fffe0ff */
[----:B------:R-:W-:Y:S01]  /*3360*/  FMUL R4, R95, 0.25 ;  /* 0x3e8000005f047820 */ /* 0x000fe20000400000 */
[----:B------:R-:W-:Y:S01]  /*3370*/  LOP3.LUT R8, R5, 0x300, RZ, 0xc0, !PT ;  /* 0x0000030005087812 */ /* 0x000fe200078ec0ff */
[----:B------:R-:W-:Y:S01]  /*3380*/  FMUL R5, R94, 0.25 ;  /* 0x3e8000005e057820 */ /* 0x000fe20000400000 */
[----:B------:R-:W-:Y:S01]  /*3390*/  LEA R11, R3, R10, 0x2 ;  /* 0x0000000a030b7211 */ /* 0x000fe200078e10ff */
[----:B------:R-:W-:Y:S01]  /*33a0*/  FMUL R3, R92, 0.25 ;  /* 0x3e8000005c037820 */ /* 0x000fe20000400000 */
[----:B------:R-:W-:Y:S01]  /*33b0*/  FSETP.GT.AND P1, PT, |R125|, 8.50705917302346158658e+37, PT ;  /* 0x7e8000007d00780b */ /* 0x000fe20003f24200 */
[----:B------:R-:W-:Y:S01]  /*33c0*/  FMUL R10, R89, 0.25 ;  /* 0x3e800000590a7820 */ /* 0x000fe20000400000 */
[----:B------:R-:W-:Y:S01]  /*33d0*/  FSETP.GT.AND P4, PT, |R124|, 8.50705917302346158658e+37, PT ;  /* 0x7e8000007c00780b */ /* 0x000fe20003f84200 */
[----:B------:R-:W0:Y:S01]  /*33e0*/  LDC R49, c[0x0][0x278] ;  /* 0x00009e00ff317b82 */ /* 0x000e220000000800 */
[----:B------:R-:W-:Y:S01]  /*33f0*/  FSEL R23, R3, R92, P1 ;  /* 0x0000005c03177208 */ /* 0x000fe20000800000 */
[----:B------:R-:W-:Y:S01]  /*3400*/  FMUL R3, R88, 0.25 ;  /* 0x3e80000058037820 */ /* 0x000fe20000400000 */
[----:B------:R-:W-:Y:S01]  /*3410*/  FSEL R21, R5, R94, P4 ;  /* 0x0000005e05157208 */ /* 0x000fe20002000000 */
[----:B------:R-:W-:Y:S01]  /*3420*/  FMUL R5, R90, 0.25 ;  /* 0x3e8000005a057820 */ /* 0x000fe20000400000 */
[----:B------:R-:W-:Y:S01]  /*3430*/  FSEL R95, R4, R95, P4 ;  /* 0x0000005f045f7208 */ /* 0x000fe20002000000 */
[----:B------:R-:W-:Y:S01]  /*3440*/  FMUL R4, R93, 0.25 ;  /* 0x3e8000005d047820 */ /* 0x000fe20000400000 */
[----:B------:R-:W-:Y:S01]  /*3450*/  FSEL R27, R3, R88, P1 ;  /* 0x00000058031b7208 */ /* 0x000fe20000800000 */
[----:B------:R-:W-:Y:S01]  /*3460*/  FMUL R3, R120, 8388608 ;  /* 0x4b00000078037820 */ /* 0x000fe20000400000 */
[----:B------:R-:W-:Y:S01]  /*3470*/  FSEL R25, R5, R90, P4 ;  /* 0x0000005a05197208 */ /* 0x000fe20002000000 */
[----:B------:R-:W-:Y:S01]  /*3480*/  FMUL R5, R102, 0.25 ;  /* 0x3e80000066057820 */ /* 0x000fe20000400000 */
[----:B------:R-:W-:Y:S01]  /*3490*/  LOP3.LUT R6, R2, 0xf, RZ, 0xc0, !PT ;  /* 0x0000000f02067812 */ /* 0x000fe200078ec0ff */
[----:B------:R-:W-:Y:S01]  /*34a0*/  ULDC.64 UR6, c[0x0][0x270] ;  /* 0x00009c0000067ab9 */ /* 0x000fe20000000a00 */
[----:B------:R-:W-:Y:S01]  /*34b0*/  FSETP.GEU.AND P2, PT, R120, 1.175494350822287508e-38, PT ;  /* 0x008000007800780b */ /* 0x000fe20003f4e000 */
[----:B------:R-:W-:Y:S01]  /*34c0*/  UIMAD UR6, UR5, UR6, URZ ;  /* 0x00000006050672a4 */ /* 0x000fe2000f8e023f */
[----:B------:R-:W-:-:S02]  /*34d0*/  FSETP.GT.AND P0, PT, |R122|, 8.50705917302346158658e+37, PT ;  /* 0x7e8000007a00780b */ /* 0x000fc40003f04200 */
[----:B------:R-:W-:Y:S01]  /*34e0*/  FSEL R93, R4, R93, P1 ;  /* 0x0000005d045d7208 */ /* 0x000fe20000800000 */
[----:B------:R-:W-:Y:S01]  /*34f0*/  FMUL R4, R103, 0.25 ;  /* 0x3e80000067047820 */ /* 0x000fe20000400000 */
[----:B------:R-:W-:Y:S01]  /*3500*/  LEA R6, R6, UR12, 0x4 ;  /* 0x0000000c06067c11 */ /* 0x000fe2000f8e20ff */
[----:B------:R-:W-:Y:S01]  /*3510*/  USHF.L.U32 UR4, UR6, 0x1, URZ ;  /* 0x0000000106047899 */ /* 0x000fe2000800063f */
[----:B------:R-:W-:Y:S02]  /*3520*/  FSEL R32, R3, R120, !P2 ;  /* 0x0000007803207208 */ /* 0x000fe40005000000 */
[----:B------:R-:W-:Y:S01]  /*3530*/  FSEL R102, R5, R102, P0 ;  /* 0x0000006605667208 */ /* 0x000fe20000000000 */
[----:B------:R-:W-:Y:S01]  /*3540*/  FMUL R5, R98, 0.25 ;  /* 0x3e80000062057820 */ /* 0x000fe20000400000 */
[----:B------:R-:W-:Y:S01]  /*3550*/  IADD3 R8, R8, R6, R7 ;  /* 0x0000000608087210 */ /* 0x000fe20007ffe007 */
[----:B------:R-:W-:Y:S01]  /*3560*/  FMUL R6, R91, 0.25 ;  /* 0x3e8000005b067820 */ /* 0x000fe20000400000 */
[----:B------:R-:W-:Y:S01]  /*3570*/  IADD3 R3, R32, -0x3f3504f3, RZ ;  /* 0xc0cafb0d20037810 */ /* 0x000fe20007ffe0ff */
[----:B0-----:R-:W-:Y:S01]  /*3580*/  IMAD R33, R49, 0xa, RZ ;  /* 0x0000000a31217824 */ /* 0x001fe200078e02ff */
[----:B------:R-:W-:Y:S01]  /*3590*/  FSEL R20, R4, R103, P0 ;  /* 0x0000006704147208 */ /* 0x000fe20000000000 */
[----:B------:R-:W-:Y:S01]  /*35a0*/  FMUL R4, R101, 0.25 ;  /* 0x3e80000065047820 */ /* 0x000fe20000400000 */
[----:B------:R-:W-:Y:S01]  /*35b0*/  FSETP.GT.AND P3, PT, |R120|, 8.50705917302346158658e+37, PT ;  /* 0x7e8000007800780b */ /* 0x000fe20003f64200 */
[----:B------:R-:W-:Y:S01]  /*35c0*/  IMAD R37, R49, 0xc, RZ ;  /* 0x0000000c31257824 */ /* 0x000fe200078e02ff */
[----:B------:R-:W-:Y:S01]  /*35d0*/  FSEL R98, R5, R98, P0 ;  /* 0x0000006205627208 */ /* 0x000fe20000000000 */
[----:B------:R-:W-:Y:S01]  /*35e0*/  IMAD R41, R49, 0xe, RZ ;  /* 0x0000000e31297824 */ /* 0x000fe200078e02ff */
[----:B------:R-:W-:Y:S01]  /*35f0*/  LOP3.LUT R5, R3, 0xff800000, RZ, 0xc0, !PT ;  /* 0xff80000003057812 */ /* 0x000fe200078ec0ff */
[----:B------:R-:W-:Y:S01]  /*3600*/  FMUL R3, R96, 0.25 ;  /* 0x3e80000060037820 */ /* 0x000fe20000400000 */
[----:B------:R-:W-:Y:S01]  /*3610*/  FSEL R91, R6, R91, P4 ;  /* 0x0000005b065b7208 */ /* 0x000fe20002000000 */
[----:B------:R-:W-:Y:S01]  /*3620*/  FMUL R6, R99, 0.25 ;  /* 0x3e80000063067820 */ /* 0x000fe20000400000 */
[----:B------:R-:W-:Y:S01]  /*3630*/  FSEL R26, R4, R101, P3 ;  /* 0x00000065041a7208 */ /* 0x000fe20001800000 */
[C---:B------:R-:W-:Y:S01]  /*3640*/  IMAD R51, R49.reuse, 0x12, RZ ;  /* 0x0000001231337824 */ /* 0x040fe200078e02ff */
[----:B------:R-:W-:Y:S01]  /*3650*/  FSEL R4, RZ, -23, P2 ;  /* 0xc1b80000ff047808 */ /* 0x000fe20001000000 */
[C---:B------:R-:W-:Y:S01]  /*3660*/  IMAD R53, R49.reuse, 0x14, RZ ;  /* 0x0000001431357824 */ /* 0x040fe200078e02ff */
[----:B------:R-:W-:Y:S01]  /*3670*/  I2FP.F32.S32 R7, R5 ;  /* 0x0000000500077245 */ /* 0x000fe20000201400 */
[C---:B------:R-:W-:Y:S01]  /*3680*/  IMAD R55, R49.reuse, 0x16, RZ ;  /* 0x0000001631377824 */ /* 0x040fe200078e02ff */
[----:B------:R-:W-:Y:S01]  /*3690*/  FSEL R28, R6, R99, P0 ;  /* 0x00000063061c7208 */ /* 0x000fe20000000000 */
[----:B------:R-:W-:Y:S01]  /*36a0*/  IMAD R57, R49, 0x18, RZ ;  /* 0x0000001831397824 */ /* 0x000fe200078e02ff */
[----:B------:R-:W-:Y:S01]  /*36b0*/  FSEL R100, R9, R100, P3 ;  /* 0x0000006409647208 */ /* 0x000fe20001800000 */
[----:B------:R-:W-:Y:S01]  /*36c0*/  FFMA.FTZ R9, R7, 1.1920928955078125e-07, R4 ;  /* 0x3400000007097823 */ /* 0x000fe20000010004 */
[----:B------:R-:W-:Y:S01]  /*36d0*/  SHF.R.U32.HI R6, RZ, 0x1, R2 ;  /* 0x00000001ff067819 */ /* 0x000fe20000011602 */
[C---:B------:R-:W-:Y:S01]  /*36e0*/  FMUL R4, R122.reuse, 8388608 ;  /* 0x4b0000007a047820 */ /* 0x040fe20000400000 */
[----:B------:R-:W-:Y:S01]  /*36f0*/  FSETP.GEU.AND P5, PT, R122, 1.175494350822287508e-38, PT ;  /* 0x008000007a00780b */ /* 0x000fe20003fae000 */
[----:B------:R-:W-:Y:S01]  /*3700*/  FMUL R7, R124, 8388608 ;  /* 0x4b0000007c077820 */ /* 0x000fe20000400000 */
[----:B------:R-:W-:Y:S01]  /*3710*/  FSEL R89, R10, R89, P1 ;  /* 0x000000590a597208 */ /* 0x000fe20000800000 */
[----:B------:R-:W-:Y:S01]  /*3720*/  IMAD R35, R49, 0xb, RZ ;  /* 0x0000000b31237824 */ /* 0x000fe200078e02ff */
[----:B------:R-:W-:Y:S01]  /*3730*/  LOP3.LUT R10, R6, 0x4, RZ, 0xc0, !PT ;  /* 0x00000004060a7812 */ /* 0x000fe200078ec0ff */
[----:B------:R-:W-:Y:S01]  /*3740*/  FMUL R6, R97, 0.25 ;  /* 0x3e80000061067820 */ /* 0x000fe20000400000 */
[----:B------:R-:W-:Y:S01]  /*3750*/  FSEL R31, R4, R122, !P5 ;  /* 0x0000007a041f7208 */ /* 0x000fe20006800000 */
[C---:B------:R-:W-:Y:S01]  /*3760*/  IMAD R59, R49.reuse, 0x1a, RZ ;  /* 0x0000001a313b7824 */ /* 0x040fe200078e02ff */
[----:B------:R-:W-:Y:S01]  /*3770*/  FSEL R4, RZ, -23, P5 ;  /* 0xc1b80000ff047808 */ /* 0x000fe20002800000 */
[C---:B------:R-:W-:Y:S01]  /*3780*/  IMAD R61, R49.reuse, 0x1c, RZ ;  /* 0x0000001c313d7824 */ /* 0x040fe200078e02ff */
[----:B------:R-:W-:Y:S01]  /*3790*/  FSETP.GEU.AND P5, PT, R124, 1.175494350822287508e-38, PT ;  /* 0x008000007c00780b */ /* 0x000fe20003fae000 */
[----:B------:R-:W-:Y:S01]  /*37a0*/  IMAD R63, R49, 0x1e, RZ ;  /* 0x0000001e313f7824 */ /* 0x000fe200078e02ff */
[----:B------:R-:W-:Y:S01]  /*37b0*/  FSEL R30, R6, R97, P3 ;  /* 0x00000061061e7208 */ /* 0x000fe20001800000 */
[C---:B------:R-:W-:Y:S01]  /*37c0*/  FMUL R6, R125.reuse, 8388608 ;  /* 0x4b0000007d067820 */ /* 0x040fe20000400000 */
[----:B------:R-:W-:Y:S01]  /*37d0*/  FSETP.GEU.AND P6, PT, R125, 1.175494350822287508e-38, PT ;  /* 0x008000007d00780b */ /* 0x000fe20003fce000 */
[----:B------:R-:W-:Y:S01]  /*37e0*/  IMAD R39, R49, 0xd, RZ ;  /* 0x0000000d31277824 */ /* 0x000fe200078e02ff */
[----:B------:R-:W-:-:S02]  /*37f0*/  FSETP.GEU.AND P2, PT, |R124|, 1.175494350822287508e-38, PT ;  /* 0x008000007c00780b */ /* 0x000fc40003f4e200 */
[----:B------:R-:W-:Y:S01]  /*3800*/  FSEL R38, R7, R124, !P5 ;  /* 0x0000007c07267208 */ /* 0x000fe20006800000 */
[----:B------:R-:W-:Y:S01]  /*3810*/  @P4 FMUL R124, R124, 0.25 ;  /* 0x3e8000007c7c4820 */ /* 0x000fe20000400000 */
[----:B------:R-:W-:Y:S02]  /*3820*/  FSEL R96, R3, R96, P3 ;  /* 0x0000006003607208 */ /* 0x000fe40001800000 */
[C---:B------:R-:W-:Y:S01]  /*3830*/  FSETP.GEU.AND P4, PT, |R122|.reuse, 1.175494350822287508e-38, PT ;  /* 0x008000007a00780b */ /* 0x040fe20003f8e200 */
[----:B------:R-:W-:Y:S01]  /*3840*/  @P0 FMUL R122, R122, 0.25 ;  /* 0x3e8000007a7a0820 */ /* 0x000fe20000400000 */
[----:B------:R-:W-:Y:S02]  /*3850*/  IADD3 R3, R10, R11, RZ ;  /* 0x0000000b0a037210 */ /* 0x000fe40007ffe0ff */
[----:B------:R-:W-:Y:S02]  /*3860*/  FSEL R36, R6, R125, !P6 ;  /* 0x0000007d06247208 */ /* 0x000fe40007000000 */
[----:B------:R-:W-:Y:S01]  /*3870*/  FSEL R11, RZ, -23, P6 ;  /* 0xc1b80000ff0b7808 */ /* 0x000fe20003000000 */
[----:B------:R-:W-:Y:S01]  /*3880*/  @!P2 FMUL R124, R124, 16777216 ;  /* 0x4b8000007c7ca820 */ /* 0x000fe20000400000 */
[C---:B------:R-:W-:Y:S01]  /*3890*/  FSETP.GEU.AND P6, PT, |R125|.reuse, 1.175494350822287508e-38, PT ;  /* 0x008000007d00780b */ /* 0x040fe20003fce200 */
[----:B------:R-:W-:Y:S01]  /*38a0*/  @P1 FMUL R125, R125, 0.25 ;  /* 0x3e8000007d7d1820 */ /* 0x000fe20000400000 */
[----:B------:R-:W-:Y:S01]  /*38b0*/  IADD3 R6, R31, -0x3f3504f3, RZ ;  /* 0xc0cafb0d1f067810 */ /* 0x000fe20007ffe0ff */
[----:B------:R-:W-:Y:S01]  /*38c0*/  MUFU.RCP R18, R124 ;  /* 0x0000007c00127308 */ /* 0x000fe20000001000 */
[----:B------:R-:W-:Y:S01]  /*38d0*/  FSETP.GEU.AND P1, PT, |R120|, 1.175494350822287508e-38, PT ;  /* 0x008000007800780b */ /* 0x000fe20003f2e200 */
[----:B------:R-:W-:Y:S01]  /*38e0*/  @!P4 FMUL R122, R122, 16777216 ;  /* 0x4b8000007a7ac820 */ /* 0x000fe20000400000 */
[----:B------:R-:W-:Y:S01]  /*38f0*/  IADD3 R7, R36, -0x3f3504f3, RZ ;  /* 0xc0cafb0d24077810 */ /* 0x000fe20007ffe0ff */
[----:B------:R-:W-:Y:S01]  /*3900*/  @P3 FMUL R120, R120, 0.25 ;  /* 0x3e80000078783820 */ /* 0x000fe20000400000 */
[----:B------:R-:W-:Y:S01]  /*3910*/  LOP3.LUT R10, R6, 0xff800000, RZ, 0xc0, !PT ;  /* 0xff800000060a7812 */ /* 0x000fe200078ec0ff */
[----:B------:R-:W-:Y:S01]  /*3920*/  @!P4 FMUL R28, R28, 16777216 ;  /* 0x4b8000001c1cc820 */ /* 0x000fe20000400000 */
[----:B------:R-:W-:Y:S01]  /*3930*/  LOP3.LUT R13, R7, 0xff800000, RZ, 0xc0, !PT ;  /* 0xff800000070d7812 */ /* 0x000fe200078ec0ff */
[----:B------:R-:W-:Y:S01]  /*3940*/  @!P4 FMUL R98, R98, 16777216 ;  /* 0x4b8000006262c820 */ /* 0x000fe20000400000 */
[----:B------:R-:W-:Y:S01]  /*3950*/  IADD3 R12, R38, -0x3f3504f3, RZ ;  /* 0xc0cafb0d260c7810 */ /* 0x000fe20007ffe0ff */
[----:B------:R-:W-:Y:S01]  /*3960*/  @!P6 FMUL R125, R125, 16777216 ;  /* 0x4b8000007d7de820 */ /* 0x000fe20000400000 */
[----:B------:R-:W-:Y:S01]  /*3970*/  I2FP.F32.S32 R7, R10 ;  /* 0x0000000a00077245 */ /* 0x000fe20000201400 */
[----:B------:R-:W-:Y:S01]  /*3980*/  @!P2 FMUL R21, R21, 16777216 ;  /* 0x4b8000001515a820 */ /* 0x000fe20000400000 */
[----:B------:R-:W-:Y:S01]  /*3990*/  LOP3.LUT R17, R12, 0xff800000, RZ, 0xc0, !PT ;  /* 0xff8000000c117812 */ /* 0x000fe200078ec0ff */
[----:B------:R-:W-:Y:S01]  /*39a0*/  @!P1 FMUL R120, R120, 16777216 ;  /* 0x4b80000078789820 */ /* 0x000fe20000400000 */
[----:B------:R-:W-:Y:S01]  /*39b0*/  I2FP.F32.S32 R6, R13 ;  /* 0x0000000d00067245 */ /* 0x000fe20000201400 */
[----:B------:R-:W-:Y:S01]  /*39c0*/  FFMA.FTZ R12, R7, 1.1920928955078125e-07, R4 ;  /* 0x34000000070c7823 */ /* 0x000fe20000010004 */
[----:B------:R-:W-:Y:S01]  /*39d0*/  FSEL R14, RZ, -23, P5 ;  /* 0xc1b80000ff0e7808 */ /* 0x000fe20002800000 */
[----:B------:R-:W0:Y:S01]  /*39e0*/  MUFU.RCP R7, R122 ;  /* 0x0000007a00077308 */ /* 0x000e220000001000 */
[----:B------:R-:W-:Y:S01]  /*39f0*/  I2FP.F32.S32 R15, R17 ;  /* 0x00000011000f7245 */ /* 0x000fe20000201400 */
[----:B------:R-:W-:Y:S01]  /*3a00*/  FFMA.FTZ R16, R6, 1.1920928955078125e-07, R11 ;  /* 0x3400000006107823 */ /* 0x000fe2000001000b */
[----:B------:R-:W-:Y:S01]  /*3a10*/  @!P2 FMUL R95, R95, 16777216 ;  /* 0x4b8000005f5fa820 */ /* 0x000fe20000400000 */
[----:B------:R-:W-:Y:S01]  /*3a20*/  @!P2 FMUL R91, R91, 16777216 ;  /* 0x4b8000005b5ba820 */ /* 0x000fe20000400000 */
[----:B------:R-:W-:Y:S01]  /*3a30*/  @!P4 FMUL R20, R20, 16777216 ;  /* 0x4b8000001414c820 */ /* 0x000fe20000400000 */
[----:B------:R-:W-:Y:S01]  /*3a40*/  FFMA.FTZ R19, R15, 1.1920928955078125e-07, R14 ;  /* 0x340000000f137823 */ /* 0x000fe2000001000e */
[----:B------:R-:W-:Y:S01]  /*3a50*/  @!P4 FMUL R102, R102, 16777216 ;  /* 0x4b8000006666c820 */ /* 0x000fe20000400000 */
[----:B------:R-:W1:Y:S01]  /*3a60*/  MUFU.RCP R4, R125 ;  /* 0x0000007d00047308 */ /* 0x000e620000001000 */
[----:B------:R-:W-:Y:S01]  /*3a70*/  @!P2 FMUL R25, R25, 16777216 ;  /* 0x4b8000001919a820 */ /* 0x000fe20000400000 */
[----:B------:R-:W-:Y:S01]  /*3a80*/  @!P6 FMUL R93, R93, 16777216 ;  /* 0x4b8000005d5de820 */ /* 0x000fe20000400000 */
[----:B------:R-:W-:Y:S01]  /*3a90*/  @!P6 FMUL R23, R23, 16777216 ;  /* 0x4b8000001717e820 */ /* 0x000fe20000400000 */
[----:B------:R-:W-:Y:S01]  /*3aa0*/  @!P6 FMUL R89, R89, 16777216 ;  /* 0x4b8000005959e820 */ /* 0x000fe20000400000 */
[----:B------:R-:W-:Y:S01]  /*3ab0*/  @!P6 FMUL R27, R27, 16777216 ;  /* 0x4b8000001b1be820 */ /* 0x000fe20000400000 */
[----:B------:R-:W-:Y:S01]  /*3ac0*/  @!P1 FMUL R26, R26, 16777216 ;  /* 0x4b8000001a1a9820 */ /* 0x000fe20000400000 */
[----:B------:R-:W-:Y:S01]  /*3ad0*/  @!P1 FMUL R100, R100, 16777216 ;  /* 0x4b80000064649820 */ /* 0x000fe20000400000 */
[----:B------:R-:W2:Y:S01]  /*3ae0*/  MUFU.RCP R11, R120 ;  /* 0x00000078000b7308 */ /* 0x000ea20000001000 */
[C---:B0-----:R-:W-:Y:S01]  /*3af0*/  FMUL R28, R7.reuse, R28 ;  /* 0x0000001c071c7220 */ /* 0x041fe20000400000 */
[C---:B------:R-:W-:Y:S01]  /*3b00*/  FMUL R15, R7.reuse, R98 ;  /* 0x00000062070f7220 */ /* 0x040fe20000400000 */
[----:B------:R-:W-:Y:S01]  /*3b10*/  @!P1 FMUL R30, R30, 16777216 ;  /* 0x4b8000001e1e9820 */ /* 0x000fe20000400000 */
[----:B------:R-:W-:Y:S01]  /*3b20*/  @!P1 FMUL R96, R96, 16777216 ;  /* 0x4b80000060609820 */ /* 0x000fe20000400000 */
[C---:B------:R-:W-:Y:S01]  /*3b30*/  FMUL R22, R18.reuse, R21 ;  /* 0x0000001512167220 */ /* 0x040fe20000400000 */
[C---:B------:R-:W-:Y:S01]  /*3b40*/  FMUL R95, R18.reuse, R95 ;  /* 0x0000005f125f7220 */ /* 0x040fe20000400000 */
[C---:B------:R-:W-:Y:S01]  /*3b50*/  FMUL R91, R18.reuse, R91 ;  /* 0x0000005b125b7220 */ /* 0x040fe20000400000 */
[C---:B------:R-:W-:Y:S01]  /*3b60*/  FMUL R21, R7.reuse, R20 ;  /* 0x0000001407157220 */ /* 0x040fe20000400000 */
[----:B------:R-:W-:Y:S01]  /*3b70*/  FMUL R102, R7, R102 ;  /* 0x0000006607667220 */ /* 0x000fe20000400000 */
[----:B------:R-:W-:Y:S01]  /*3b80*/  FMUL R18, R18, R25 ;  /* 0x0000001912127220 */ /* 0x000fe20000400000 */
[C---:B-1----:R-:W-:Y:S01]  /*3b90*/  FMUL R93, R4.reuse, R93 ;  /* 0x0000005d045d7220 */ /* 0x042fe20000400000 */
[C---:B------:R-:W-:Y:S01]  /*3ba0*/  FMUL R24, R4.reuse, R23 ;  /* 0x0000001704187220 */ /* 0x040fe20000400000 */
[C---:B------:R-:W-:Y:S01]  /*3bb0*/  FMUL R6, R4.reuse, R89 ;  /* 0x0000005904067220 */ /* 0x040fe20000400000 */
[----:B------:R-:W-:Y:S01]  /*3bc0*/  FMUL R27, R4, R27 ;  /* 0x0000001b041b7220 */ /* 0x000fe20000400000 */
[----:B------:R-:W-:Y:S01]  /*3bd0*/  IADD3 R7, R32, -R5, RZ ;  /* 0x8000000520077210 */ /* 0x000fe20007ffe0ff */
[C---:B--2---:R-:W-:Y:S01]  /*3be0*/  FMUL R4, R11.reuse, R30 ;  /* 0x0000001e0b047220 */ /* 0x044fe20000400000 */
[C---:B------:R-:W-:Y:S01]  /*3bf0*/  FMUL R25, R11.reuse, R96 ;  /* 0x000000600b197220 */ /* 0x040fe20000400000 */
[C---:B------:R-:W-:Y:S01]  /*3c00*/  FMUL R26, R11.reuse, R26 ;  /* 0x0000001a0b1a7220 */ /* 0x040fe20000400000 */
[----:B------:R-:W-:Y:S01]  /*3c10*/  FMUL R23, R11, R100 ;  /* 0x000000640b177220 */ /* 0x000fe20000400000 */
[----:B------:R-:W-:-:S02]  /*3c20*/  F2FP.BF16.F32.PACK_AB R5, R28, R15 ;  /* 0x0000000f1c05723e */ /* 0x000fc400000010ff */
[----:B------:R-:W-:Y:S01]  /*3c30*/  IADD3 R11, R31, -R10, RZ ;  /* 0x8000000a1f0b7210 */ /* 0x000fe20007ffe0ff */
[----:B------:R-:W-:Y:S01]  /*3c40*/  FADD R10, R7, -1 ;  /* 0xbf800000070a7421 */ /* 0x000fe20000000000 */
[----:B------:R-:W-:Y:S01]  /*3c50*/  IADD3 R15, R36, -R13, RZ ;  /* 0x8000000d240f7210 */ /* 0x000fe20007ffe0ff */
[----:B------:R-:W0:Y:S01]  /*3c60*/  LDC.64 R28, c[0x0][0x228] ;  /* 0x00008a00ff1c7b82 */ /* 0x000e220000000a00 */
[----:B------:R-:W-:Y:S01]  /*3c70*/  IADD3 R17, R38, -R17, RZ ;  /* 0x8000001126117210 */ /* 0x000fe20007ffe0ff */
[----:B------:R-:W-:Y:S01]  /*3c80*/  FADD R13, R11, -1 ;  /* 0xbf8000000b0d7421 */ /* 0x000fe20000000000 */
[----:B------:R-:W-:Y:S01]  /*3c90*/  MOV R20, 0x3dc6b27f ;  /* 0x3dc6b27f00147802 */ /* 0x000fe20000000f00 */
[----:B------:R-:W-:Y:S01]  /*3ca0*/  FADD R15, R15, -1 ;  /* 0xbf8000000f0f7421 */ /* 0x000fe20000000000 */
[----:B------:R-:W-:Y:S01]  /*3cb0*/  F2FP.BF16.F32.PACK_AB R7, R91, R18 ;  /* 0x000000125b07723e */ /* 0x000fe200000010ff */
[----:B------:R-:W-:Y:S01]  /*3cc0*/  FADD R17, R17, -1 ;  /* 0xbf80000011117421 */ /* 0x000fe20000000000 */
[----:B------:R-:W-:Y:S01]  /*3cd0*/  F2FP.BF16.F32.PACK_AB R4, R4, R25 ;  /* 0x000000190404723e */ /* 0x000fe200000010ff */
[-C--:B------:R-:W-:Y:S01]  /*3ce0*/  FFMA.FTZ R11, R10, R20.reuse, -0.16845393180847167969 ;  /* 0xbe2c7f300a0b7423 */ /* 0x080fe20000010014 */
[----:B------:R-:W-:Y:S01]  /*3cf0*/  F2FP.BF16.F32.PACK_AB R6, R6, R27 ;  /* 0x0000001b0606723e */ /* 0x000fe200000010ff */
[-C--:B------:R-:W-:Y:S01]  /*3d00*/  FFMA.FTZ R14, R13, R20.reuse, -0.16845393180847167969 ;  /* 0xbe2c7f300d0e7423 */ /* 0x080fe20000010014 */
[-C--:B------:R-:W-:Y:S01]  /*3d10*/  FFMA.FTZ R18, R15, R20.reuse, -0.16845393180847167969 ;  /* 0xbe2c7f300f127423 */ /* 0x080fe20000010014 */
[----:B------:R-:W-:Y:S01]  /*3d20*/  FFMA.FTZ R20, R17, R20, -0.16845393180847167969 ;  /* 0xbe2c7f3011147423 */ /* 0x000fe20000010014 */
[C---:B------:R-:W-:Y:S01]  /*3d30*/  FFMA.FTZ R11, R10.reuse, R11, 0.1716887056827545166 ;  /* 0x3e2fcf2a0a0b7423 */ /* 0x040fe2000001000b */
[----:B------:R-:W-:Y:S01]  /*3d40*/  STSM.16.M88.4 [R8], R4 ;  /* 0x0000000408007844 */ /* 0x000fe20000000200 */
[----:B------:R-:W-:Y:S01]  /*3d50*/  FFMA.FTZ R18, R15, R18, 0.1716887056827545166 ;  /* 0x3e2fcf2a0f127423 */ /* 0x000fe20000010012 */
[----:B------:R-:W-:Y:S01]  /*3d60*/  FFMA.FTZ R20, R17, R20, 0.1716887056827545166 ;  /* 0x3e2fcf2a11147423 */ /* 0x000fe20000010014 */
[C---:B------:R-:W-:Y:S01]  /*3d70*/  FFMA.FTZ R11, R10.reuse, R11, -0.17900948226451873779 ;  /* 0xbe374e430a0b7423 */ /* 0x040fe2000001000b */
[----:B------:R-:W-:Y:S01]  /*3d80*/  FFMA.FTZ R14, R13, R14, 0.1716887056827545166 ;  /* 0x3e2fcf2a0d0e7423 */ /* 0x000fe2000001000e */
[----:B------:R-:W-:Y:S01]  /*3d90*/  FFMA.FTZ R18, R15, R18, -0.17900948226451873779 ;  /* 0xbe374e430f127423 */ /* 0x000fe20000010012 */
[----:B------:R-:W-:Y:S01]  /*3da0*/  FFMA.FTZ R20, R17, R20, -0.17900948226451873779 ;  /* 0xbe374e4311147423 */ /* 0x000fe20000010014 */
[----:B------:R-:W-:Y:S01]  /*3db0*/  FFMA.FTZ R11, R10, R11, 0.20512372255325317383 ;  /* 0x3e520bf40a0b7423 */ /* 0x000fe2000001000b */
[----:B------:R-:W-:Y:S01]  /*3dc0*/  LOP3.LUT R34, R2, 0x7f, RZ, 0xc0, !PT ;  /* 0x0000007f02227812 */ /* 0x000fe200078ec0ff */
[----:B------:R-:W-:Y:S01]  /*3dd0*/  FFMA.FTZ R18, R15, R18, 0.20512372255325317383 ;  /* 0x3e520bf40f127423 */ /* 0x000fe20000010012 */
[----:B------:R-:W-:Y:S01]  /*3de0*/  FFMA.FTZ R20, R17, R20, 0.20512372255325317383 ;  /* 0x3e520bf411147423 */ /* 0x000fe20000010014 */
[----:B------:R-:W-:Y:S01]  /*3df0*/  FFMA.FTZ R11, R10, R11, -0.24046532809734344482 ;  /* 0xbe763c8b0a0b7423 */ /* 0x000fe2000001000b */
[----:B------:R-:W-:Y:S01]  /*3e00*/  FFMA.FTZ R14, R13, R14, -0.17900948226451873779 ;  /* 0xbe374e430d0e7423 */ /* 0x000fe2000001000e */
[----:B------:R-:W-:Y:S01]  /*3e10*/  FFMA.FTZ R18, R15, R18, -0.24046532809734344482 ;  /* 0xbe763c8b0f127423 */ /* 0x000fe20000010012 */
[----:B------:R-:W-:Y:S01]  /*3e20*/  FFMA.FTZ R20, R17, R20, -0.24046532809734344482 ;  /* 0xbe763c8b11147423 */ /* 0x000fe20000010014 */
[----:B------:R-:W-:Y:S01]  /*3e30*/  LEA R34, R34, UR12, 0x4 ;  /* 0x0000000c22227c11 */ /* 0x000fe2000f8e20ff */
[----:B------:R-:W-:Y:S01]  /*3e40*/  BAR.SYNC.DEFER_BLOCKING 0x0 ;  /* 0x0000000000007b1d */ /* 0x000fe20000010000 */
[----:B------:R-:W-:Y:S01]  /*3e50*/  FFMA.FTZ R18, R15, R18, 0.28857114911079406738 ;  /* 0x3e93bf990f127423 */ /* 0x000fe20000010012 */
[----:B------:R-:W-:Y:S01]  /*3e60*/  FFMA.FTZ R20, R17, R20, 0.28857114911079406738 ;  /* 0x3e93bf9911147423 */ /* 0x000fe20000010014 */
[C---:B------:R-:W-:Y:S01]  /*3e70*/  FFMA.FTZ R11, R10.reuse, R11, 0.28857114911079406738 ;  /* 0x3e93bf990a0b7423 */ /* 0x040fe2000001000b */
[----:B------:R-:W-:Y:S01]  /*3e80*/  FFMA.FTZ R14, R13, R14, 0.20512372255325317383 ;  /* 0x3e520bf40d0e7423 */ /* 0x000fe2000001000e */
[----:B------:R-:W-:Y:S01]  /*3e90*/  FFMA.FTZ R18, R15, R18, -0.36067417263984680176 ;  /* 0xbeb8aa490f127423 */ /* 0x000fe20000010012 */
[----:B------:R-:W-:Y:S01]  /*3ea0*/  FFMA.FTZ R20, R17, R20, -0.36067417263984680176 ;  /* 0xbeb8aa4911147423 */ /* 0x000fe20000010014 */
[C---:B------:R-:W-:Y:S01]  /*3eb0*/  FFMA.FTZ R11, R10.reuse, R11, -0.36067417263984680176 ;  /* 0xbeb8aa490a0b7423 */ /* 0x040fe2000001000b */
[----:B------:R-:W-:Y:S01]  /*3ec0*/  FFMA.FTZ R14, R13, R14, -0.24046532809734344482 ;  /* 0xbe763c8b0d0e7423 */ /* 0x000fe2000001000e */
[----:B------:R-:W-:Y:S01]  /*3ed0*/  FFMA.FTZ R18, R15, R18, 0.48089820146560668945 ;  /* 0x3ef6384a0f127423 */ /* 0x000fe20000010012 */
[----:B------:R-:W-:Y:S01]  /*3ee0*/  FFMA.FTZ R20, R17, R20, 0.48089820146560668945 ;  /* 0x3ef6384a11147423 */ /* 0x000fe20000010014 */
[C---:B------:R-:W-:Y:S01]  /*3ef0*/  FFMA.FTZ R11, R10.reuse, R11, 0.48089820146560668945 ;  /* 0x3ef6384a0a0b7423 */ /* 0x040fe2000001000b */
[----:B------:R-:W-:Y:S01]  /*3f00*/  FFMA.FTZ R14, R13, R14, 0.28857114911079406738 ;  /* 0x3e93bf990d0e7423 */ /* 0x000fe2000001000e */
[----:B------:R-:W-:Y:S01]  /*3f10*/  FFMA.FTZ R18, R15, R18, -0.72134751081466674805 ;  /* 0xbf38aa3b0f127423 */ /* 0x000fe20000010012 */
[----:B------:R-:W-:Y:S01]  /*3f20*/  FFMA.FTZ R20, R17, R20, -0.72134751081466674805 ;  /* 0xbf38aa3b11147423 */ /* 0x000fe20000010014 */
[C---:B------:R-:W-:Y:S01]  /*3f30*/  FFMA.FTZ R11, R10.reuse, R11, -0.72134751081466674805 ;  /* 0xbf38aa3b0a0b7423 */ /* 0x040fe2000001000b */
[----:B------:R-:W-:Y:S01]  /*3f40*/  FFMA.FTZ R14, R13, R14, -0.36067417263984680176 ;  /* 0xbeb8aa490d0e7423 */ /* 0x000fe2000001000e */
[----:B------:R-:W-:Y:S01]  /*3f50*/  FMUL R18, R15, R18 ;  /* 0x000000120f127220 */ /* 0x000fe20000400000 */
[----:B------:R-:W-:Y:S01]  /*3f60*/  FMUL R20, R17, R20 ;  /* 0x0000001411147220 */ /* 0x000fe20000400000 */
[----:B------:R-:W-:Y:S01]  /*3f70*/  FMUL R11, R10, R11 ;  /* 0x0000000b0a0b7220 */ /* 0x000fe20000400000 */
[----:B------:R-:W-:Y:S01]  /*3f80*/  ISETP.GE.U32.AND P0, PT, R32, 0x7f800000, PT ;  /* 0x7f8000002000780c */ /* 0x000fe20003f06070 */
[----:B------:R-:W-:Y:S01]  /*3f90*/  FMUL R18, R15, R18 ;  /* 0x000000120f127220 */ /* 0x000fe20000400000 */
[----:B------:R-:W-:Y:S01]  /*3fa0*/  FMUL R20, R17, R20 ;  /* 0x0000001411147220 */ /* 0x000fe20000400000 */
[----:B------:R-:W-:Y:S01]  /*3fb0*/  FFMA.FTZ R14, R13, R14, 0.48089820146560668945 ;  /* 0x3ef6384a0d0e7423 */ /* 0x000fe2000001000e */
[----:B------:R-:W1:Y:S01]  /*3fc0*/  LDS.128 R4, [R34] ;  /* 0x0000000022047984 */ /* 0x000e620000000c00 */
[----:B------:R-:W-:Y:S01]  /*3fd0*/  FFMA.FTZ R15, R15, 1.4426950216293334961, R18 ;  /* 0x3fb8aa3b0f0f7823 */ /* 0x000fe20000010012 */
[----:B------:R-:W-:Y:S01]  /*3fe0*/  FFMA.FTZ R20, R17, 1.4426950216293334961, R20 ;  /* 0x3fb8aa3b11147823 */ /* 0x000fe20000010014 */
[----:B------:R-:W-:Y:S01]  /*3ff0*/  FMUL R11, R10, R11 ;  /* 0x0000000b0a0b7220 */ /* 0x000fe20000400000 */
[----:B------:R-:W-:Y:S01]  /*4000*/  ISETP.GE.U32.AND P1, PT, R31, 0x7f800000, PT ;  /* 0x7f8000001f00780c */ /* 0x000fe20003f26070 */
[----:B------:R-:W-:Y:S01]  /*4010*/  FFMA.FTZ R14, R13, R14, -0.72134751081466674805 ;  /* 0xbf38aa3b0d0e7423 */ /* 0x000fe2000001000e */
[----:B------:R-:W-:Y:S01]  /*4020*/  FADD R44, R16, R15 ;  /* 0x0000000f102c7221 */ /* 0x000fe20000000000 */
[----:B------:R-:W-:Y:S01]  /*4030*/  FADD R45, R19, R20 ;  /* 0x00000014132d7221 */ /* 0x000fe20000000000 */
[----:B------:R-:W-:Y:S01]  /*4040*/  FFMA.FTZ R10, R10, 1.4426950216293334961, R11 ;  /* 0x3fb8aa3b0a0a7823 */ /* 0x000fe2000001000b */
[----:B------:R-:W-:Y:S01]  /*4050*/  F2FP.BF16.F32.PACK_AB R16, R26, R23 ;  /* 0x000000171a10723e */ /* 0x000fe200000010ff */
[----:B------:R-:W-:Y:S01]  /*4060*/  FMUL R14, R13, R14 ;  /* 0x0000000e0d0e7220 */ /* 0x000fe20000400000 */
[----:B------:R-:W-:Y:S01]  /*4070*/  F2FP.BF16.F32.PACK_AB R17, R21, R102 ;  /* 0x000000661511723e */ /* 0x000fe200000010ff */
[----:B------:R-:W-:Y:S01]  /*4080*/  FADD R42, R9, R10 ;  /* 0x0000000a092a7221 */ /* 0x000fe20000000000 */
[----:B------:R-:W-:Y:S01]  /*4090*/  F2FP.BF16.F32.PACK_AB R18, R93, R24 ;  /* 0x000000185d12723e */ /* 0x000fe200000010ff */
[----:B------:R-:W-:Y:S01]  /*40a0*/  FMUL R14, R13, R14 ;  /* 0x0000000e0d0e7220 */ /* 0x000fe20000400000 */
[----:B------:R-:W-:Y:S01]  /*40b0*/  F2FP.BF16.F32.PACK_AB R19, R95, R22 ;  /* 0x000000165f13723e */ /* 0x000fe200000010ff */
[----:B------:R-:W-:Y:S01]  /*40c0*/  BAR.SYNC.DEFER_BLOCKING 0x0 ;  /* 0x0000000000007b1d */ /* 0x000fe20000010000 */
[----:B------:R-:W-:Y:S01]  /*40d0*/  ISETP.GE.U32.AND P5, PT, R36, 0x7f800000, PT ;  /* 0x7f8000002400780c */ /* 0x000fe20003fa6070 */
[----:B------:R-:W-:Y:S01]  /*40e0*/  FFMA.FTZ R13, R13, 1.4426950216293334961, R14 ;  /* 0x3fb8aa3b0d0d7823 */ /* 0x000fe2000001000e */
[----:B------:R-:W-:Y:S01]  /*40f0*/  @P0 MOV R9, 0x7f800000 ;  /* 0x7f80000000090802 */ /* 0x000fe20000000f00 */
[C---:B------:R-:W-:Y:S01]  /*4100*/  IMAD R25, R49.reuse, 0x6, RZ ;  /* 0x0000000631197824 */ /* 0x040fe200078e02ff */
[----:B------:R-:W-:Y:S01]  /*4110*/  ISETP.GE.U32.AND P4, PT, R38, 0x7f800000, PT ;  /* 0x7f8000002600780c */ /* 0x000fe20003f86070 */
[----:B------:R-:W-:Y:S01]  /*4120*/  FADD R43, R12, R13 ;  /* 0x0000000d0c2b7221 */ /* 0x000fe20000000000 */
[----:B------:R-:W-:Y:S01]  /*4130*/  @P1 MOV R10, 0x7f800000 ;  /* 0x7f800000000a1802 */ /* 0x000fe20000000f00 */
[----:B------:R-:W-:Y:S01]  /*4140*/  @P0 FFMA.FTZ R42, R32, R9, +INF ;  /* 0x7f800000202a0423 */ /* 0x000fe20000010009 */
[----:B------:R-:W-:Y:S01]  /*4150*/  IMAD R9, R0, UR7, RZ ;  /* 0x0000000700097c24 */ /* 0x000fe2000f8e02ff */
[----:B------:R-:W-:Y:S01]  /*4160*/  UIMAD.WIDE UR6, UR6, 0x2, URZ ;  /* 0x00000002060678a5 */ /* 0x000fe2000f8e023f */
[----:B------:R-:W-:Y:S01]  /*4170*/  SHF.L.U32 R21, R49, 0x2, RZ ;  /* 0x0000000231157819 */ /* 0x000fe200000006ff */
[----:B------:R-:W-:Y:S01]  /*4180*/  @P1 FFMA.FTZ R43, R31, R10, +INF ;  /* 0x7f8000001f2b1423 */ /* 0x000fe2000001000a */
[----:B------:R-:W-:Y:S01]  /*4190*/  IMAD.HI R10, R9, 0x2, RZ ;  /* 0x00000002090a7827 */ /* 0x000fe200078e02ff */
[----:B------:R-:W-:-:S02]  /*41a0*/  @P5 MOV R11, 0x7f800000 ;  /* 0x7f800000000b5802 */ /* 0x000fc40000000f00 */
[----:B------:R-:W-:Y:S02]  /*41b0*/  SHF.L.U32 R13, R9, 0x1, RZ ;  /* 0x00000001090d7819 */ /* 0x000fe400000006ff */
[----:B------:R-:W-:Y:S01]  /*41c0*/  @P4 MOV R9, 0x7f800000 ;  /* 0x7f80000000094802 */ /* 0x000fe20000000f00 */
[----:B------:R-:W-:Y:S01]  /*41d0*/  @P5 FFMA.FTZ R44, R36, R11, +INF ;  /* 0x7f800000242c5423 */ /* 0x000fe2000001000b */
[----:B0-----:R-:W-:Y:S01]  /*41e0*/  IADD3 R12, P0, P5, R13, UR4, R28 ;  /* 0x000000040d0c7c10 */ /* 0x001fe2000fd1e01c */
[----:B------:R-:W-:Y:S01]  /*41f0*/  ULDC UR4, c[0x0][0x27c] ;  /* 0x00009f0000047ab9 */ /* 0x000fe20000000800 */
[C---:B------:R-:W-:Y:S01]  /*4200*/  LEA R11, R49.reuse, R49, 0x1 ;  /* 0x00000031310b7211 */ /* 0x040fe200078e08ff */
[----:B------:R-:W-:Y:S01]  /*4210*/  @P4 FFMA.FTZ R45, R38, R9, +INF ;  /* 0x7f800000262d4423 */ /* 0x000fe20000010009 */
[----:B------:R0:W-:Y:S01]  /*4220*/  STSM.16.M88.4 [R8], R16 ;  /* 0x0000001008007844 */ /* 0x0001e20000000200 */
[----:B------:R-:W-:Y:S01]  /*4230*/  IADD3.X R13, R10, UR7, R29, P0, P5 ;  /* 0x000000070a0d7c10 */ /* 0x000fe200087ea41d */
[----:B------:R-:W-:Y:S01]  /*4240*/  UIMAD UR5, UR5, UR4, URZ ;  /* 0x00000004050572a4 */ /* 0x000fe2000f8e023f */
[C---:B------:R-:W-:Y:S01]  /*4250*/  SHF.L.U32 R9, R49.reuse, 0x1, RZ ;  /* 0x0000000131097819 */ /* 0x040fe200000006ff */
[----:B------:R-:W-:Y:S01]  /*4260*/  BAR.SYNC.DEFER_BLOCKING 0x0 ;  /* 0x0000000000007b1d */ /* 0x000fe20000010000 */
[-C--:B------:R-:W-:Y:S01]  /*4270*/  LEA R23, R49, R49.reuse, 0x2 ;  /* 0x0000003131177211 */ /* 0x080fe200078e10ff */
[----:B------:R-:W-:Y:S01]  /*4280*/  USHF.L.U32 UR6, UR5, 0x2, URZ ;  /* 0x0000000205067899 */ /* 0x000fe2000800063f */
[----:B------:R-:W-:Y:S01]  /*4290*/  IADD3 R14, P4, R9, R12, RZ ;  /* 0x0000000c090e7210 */ /* 0x000fe20007f9e0ff */
[----:B------:R-:W-:Y:S01]  /*42a0*/  UIMAD.WIDE UR4, UR5, 0x4, URZ ;  /* 0x00000004050478a5 */ /* 0x000fe2000f8e023f */
[----:B------:R-:W-:-:S02]  /*42b0*/  LEA R27, R49, -R49, 0x3 ;  /* 0x80000031311b7211 */ /* 0x000fc400078e18ff */
[CC--:B------:R-:W-:Y:S02]  /*42c0*/  LEA.HI.X.SX32 R15, R49.reuse, R13.reuse, 0x1, P4 ;  /* 0x0000000d310f7211 */ /* 0x0c0fe400020f0eff */
[-C--:B------:R-:W-:Y:S02]  /*42d0*/  LEA R20, P4, R49, R12.reuse, 0x3 ;  /* 0x0000000c31147211 */ /* 0x080fe400078818ff */
[----:B------:R-:W-:Y:S02]  /*42e0*/  FSETP.NEU.AND P2, PT, R31, RZ, PT ;  /* 0x000000ff1f00720b */ /* 0x000fe40003f4d000 */
[-C--:B0-----:R-:W-:Y:S02]  /*42f0*/  LEA R16, P5, R49, R12.reuse, 0x2 ;  /* 0x0000000c31107211 */ /* 0x081fe400078a10ff */
[----:B------:R-:W-:Y:S02]  /*4300*/  IADD3 R18, P6, R25, R12, RZ ;  /* 0x0000000c19127210 */ /* 0x000fe40007fde0ff */
[----:B------:R-:W-:-:S02]  /*4310*/  LEA.HI.X.SX32 R17, R9, R13, 0x1, P5 ;  /* 0x0000000d09117211 */ /* 0x000fc400028f0eff */
[-C--:B------:R-:W-:Y:S02]  /*4320*/  LEA.HI.X.SX32 R19, R11, R13.reuse, 0x1, P6 ;  /* 0x0000000d0b137211 */ /* 0x080fe400030f0eff */
[-C--:B------:R-:W-:Y:S02]  /*4330*/  IADD3 R22, P5, R33, R12.reuse, RZ ;  /* 0x0000000c21167210 */ /* 0x080fe40007fbe0ff */
[-C--:B------:R-:W-:Y:S01]  /*4340*/  IADD3 R24, P6, R37, R12.reuse, RZ ;  /* 0x0000000c25187210 */ /* 0x080fe20007fde0ff */
[----:B------:R-:W0:Y:S01]  /*4350*/  LDS.128 R8, [R34] ;  /* 0x0000000022087984 */ /* 0x000e220000000c00 */
[-C--:B------:R-:W-:Y:S02]  /*4360*/  LEA.HI.X.SX32 R21, R21, R13.reuse, 0x1, P4 ;  /* 0x0000000d15157211 */ /* 0x080fe400020f0eff */
[----:B------:R-:W-:Y:S01]  /*4370*/  IADD3 R26, P4, R41, R12, RZ ;  /* 0x0000000c291a7210 */ /* 0x000fe20007f9e0ff */
[----:B-1----:R1:W-:Y:S01]  /*4380*/  STG.E.U16 desc[UR16][R12.64], R4 ;  /* 0x000000040c007986 */ /* 0x0023e2000c101510 */
[----:B------:R-:W-:-:S02]  /*4390*/  LEA.HI.X.SX32 R23, R23, R13, 0x1, P5 ;  /* 0x0000000d17177211 */ /* 0x000fc400028f0eff */
[C---:B------:R-:W-:Y:S02]  /*43a0*/  SHF.L.U32 R29, R49.reuse, 0x3, RZ ;  /* 0x00000003311d7819 */ /* 0x040fe400000006ff */
[-C--:B------:R-:W-:Y:S02]  /*43b0*/  LEA R28, P5, R49, R12.reuse, 0x4 ;  /* 0x0000000c311c7211 */ /* 0x080fe400078a20ff */
[----:B------:R-:W-:Y:S02]  /*43c0*/  LEA.HI.X.SX32 R25, R25, R13, 0x1, P6 ;  /* 0x0000000d19197211 */ /* 0x000fe400030f0eff */
[----:B------:R-:W-:Y:S02]  /*43d0*/  LEA R31, R49, R49, 0x3 ;  /* 0x00000031311f7211 */ /* 0x000fe400078e18ff */
[----:B------:R-:W-:Y:S02]  /*43e0*/  IADD3 R30, P6, R51, R12, RZ ;  /* 0x0000000c331e7210 */ /* 0x000fe40007fde0ff */
[----:B-1----:R-:W-:-:S02]  /*43f0*/  PRMT R4, R4, 0x7632, R4 ;  /* 0x0000763204047816 */ /* 0x002fc40000000004 */
[----:B------:R-:W-:Y:S02]  /*4400*/  FSETP.NEU.AND P3, PT, R32, RZ, PT ;  /* 0x000000ff2000720b */ /* 0x000fe40003f6d000 */
[-C--:B------:R-:W-:Y:S01]  /*4410*/  LEA.HI.X.SX32 R27, R27, R13.reuse, 0x1, P4 ;  /* 0x0000000d1b1b7211 */ /* 0x080fe200020f0eff */
[----:B------:R1:W-:Y:S01]  /*4420*/  STG.E.U16 desc[UR16][R14.64], R4 ;  /* 0x000000040e007986 */ /* 0x0003e2000c101510 */
[-C--:B------:R-:W-:Y:S02]  /*4430*/  IADD3 R32, P4, R53, R12.reuse, RZ ;  /* 0x0000000c35207210 */ /* 0x080fe40007f9e0ff */
[----:B------:R-:W-:Y:S01]  /*4440*/  LEA.HI.X.SX32 R29, R29, R13, 0x1, P5 ;  /* 0x0000000d1d1d7211 */ /* 0x000fe200028f0eff */
[----:B------:R2:W-:Y:S01]  /*4450*/  STG.E.U16 desc[UR16][R16.64], R5 ;  /* 0x0000000510007986 */ /* 0x0005e2000c101510 */
[----:B------:R-:W-:Y:S02]  /*4460*/  FSETP.NEU.AND P1, PT, R36, RZ, PT ;  /* 0x000000ff2400720b */ /* 0x000fe40003f2d000 */
[----:B------:R-:W-:-:S02]  /*4470*/  IADD3 R34, P5, R55, R12, RZ ;  /* 0x0000000c37227210 */ /* 0x000fc40007fbe0ff */
[-C--:B------:R-:W-:Y:S02]  /*4480*/  LEA.HI.X.SX32 R31, R31, R13.reuse, 0x1, P6 ;  /* 0x0000000d1f1f7211 */ /* 0x080fe400030f0eff */
[----:B------:R-:W-:Y:S02]  /*4490*/  IADD3 R36, P6, R57, R12, RZ ;  /* 0x0000000c39247210 */ /* 0x000fe40007fde0ff */
[----:B-1----:R-:W-:Y:S02]  /*44a0*/  PRMT R15, R5, 0x7632, R15 ;  /* 0x00007632050f7816 */ /* 0x002fe4000000000f */
[----:B------:R-:W-:Y:S02]  /*44b0*/  FSETP.NEU.AND P0, PT, R38, RZ, PT ;  /* 0x000000ff2600720b */ /* 0x000fe40003f0d000 */
[----:B--2---:R-:W-:Y:S01]  /*44c0*/  PRMT R17, R6, 0x7632, R17 ;  /* 0x0000763206117816 */ /* 0x004fe20000000011 */
[----:B------:R1:W-:Y:S01]  /*44d0*/  STG.E.U16 desc[UR16][R18.64], R15 ;  /* 0x0000000f12007986 */ /* 0x0003e2000c101510 */
[----:B------:R-:W-:-:S02]  /*44e0*/  LEA.HI.X.SX32 R33, R33, R13, 0x1, P4 ;  /* 0x0000000d21217211 */ /* 0x000fc400020f0eff */
[-C--:B------:R-:W-:Y:S01]  /*44f0*/  IADD3 R38, P4, R59, R12.reuse, RZ ;  /* 0x0000000c3b267210 */ /* 0x080fe20007f9e0ff */
[----:B------:R0:W-:Y:S01]  /*4500*/  STG.E.U16 desc[UR16][R20.64], R6 ;  /* 0x0000000614007986 */ /* 0x0001e2000c101510 */
[-C--:B------:R-:W-:Y:S02]  /*4510*/  LEA.HI.X.SX32 R35, R35, R13.reuse, 0x1, P5 ;  /* 0x0000000d23237211 */ /* 0x080fe400028f0eff */
[----:B------:R-:W-:Y:S01]  /*4520*/  IADD3 R40, P5, R61, R12, RZ ;  /* 0x0000000c3d287210 */ /* 0x000fe20007fbe0ff */
[----:B------:R-:W-:Y:S01]  /*4530*/  STG.E.U16 desc[UR16][R22.64], R17 ;  /* 0x0000001116007986 */ /* 0x000fe2000c101510 */
[----:B------:R-:W-:Y:S02]  /*4540*/  LEA.HI.X.SX32 R37, R37, R13, 0x1, P6 ;  /* 0x0000000d25257211 */ /* 0x000fe400030f0eff */
[----:B------:R-:W-:Y:S01]  /*4550*/  LEA R47, R49, -R49, 0x4 ;  /* 0x80000031312f7211 */ /* 0x000fe200078e20ff */
[----:B------:R2:W-:Y:S01]  /*4560*/  STG.E.U16 desc[UR16][R24.64], R7 ;  /* 0x0000000718007986 */ /* 0x0005e2000c101510 */
[----:B-1----:R-:W-:-:S02]  /*4570*/  PRMT R19, R7, 0x7632, R19 ;  /* 0x0000763207137816 */ /* 0x002fc40000000013 */
[----:B------:R-:W-:Y:S02]  /*4580*/  IADD3 R12, P6, R63, R12, RZ ;  /* 0x0000000c3f0c7210 */ /* 0x000fe40007fde0ff */
[----:B0-----:R-:W-:Y:S01]  /*4590*/  PRMT R21, R8, 0x7632, R21 ;  /* 0x0000763208157816 */ /* 0x001fe20000000015 */
[----:B------:R-:W-:Y:S01]  /*45a0*/  STG.E.U16 desc[UR16][R26.64], R19 ;  /* 0x000000131a007986 */ /* 0x000fe2000c101510 */
[----:B------:R-:W-:Y:S02]  /*45b0*/  PRMT R14, R9, 0x7632, R14 ;  /* 0x00007632090e7816 */ /* 0x000fe4000000000e */
[-C--:B------:R-:W-:Y:S01]  /*45c0*/  LEA.HI.X.SX32 R39, R39, R13.reuse, 0x1, P4 ;  /* 0x0000000d27277211 */ /* 0x080fe200020f0eff */
[----:B------:R-:W-:Y:S01]  /*45d0*/  STG.E.U16 desc[UR16][R28.64], R8 ;  /* 0x000000081c007986 */ /* 0x000fe2000c101510 */
[----:B------:R-:W-:Y:S02]  /*45e0*/  PRMT R15, R10, 0x7632, R15 ;  /* 0x000076320a0f7816 */ /* 0x000fe4000000000f */
[-C--:B------:R-:W-:Y:S01]  /*45f0*/  LEA.HI.X.SX32 R41, R41, R13.reuse, 0x1, P5 ;  /* 0x0000000d29297211 */ /* 0x080fe200028f0eff */
[----:B------:R-:W-:Y:S01]  /*4600*/  STG.E.U16 desc[UR16][R30.64], R21 ;  /* 0x000000151e007986 */ /* 0x000fe2000c101510 */
[----:B------:R-:W-:-:S02]  /*4610*/  LEA.HI.X.SX32 R13, R47, R13, 0x1, P6 ;  /* 0x0000000d2f0d7211 */ /* 0x000fc400030f0eff */
[----:B--2---:R-:W-:Y:S01]  /*4620*/  PRMT R7, R11, 0x7632, R7 ;  /* 0x000076320b077816 */ /* 0x004fe20000000007 */
[----:B------:R0:W-:Y:S01]  /*4630*/  STG.E.U16 desc[UR16][R32.64], R9 ;  /* 0x0000000920007986 */ /* 0x0001e2000c101510 */
[----:B------:R-:W-:Y:S02]  /*4640*/  FSEL R4, R43, -INF , P2 ;  /* 0xff8000002b047808 */ /* 0x000fe40001000000 */
[----:B------:R-:W-:Y:S01]  /*4650*/  SHF.L.U32 R6, R2, 0x1, RZ ;  /* 0x0000000102067819 */ /* 0x000fe200000006ff */
[----:B------:R-:W-:Y:S01]  /*4660*/  STG.E.U16 desc[UR16][R34.64], R14 ;  /* 0x0000000e22007986 */ /* 0x000fe2000c101510 */
[----:B------:R-:W-:Y:S01]  /*4670*/  FSEL R42, R42, -INF , P3 ;  /* 0xff8000002a2a7808 */ /* 0x000fe20001800000 */
[----:B------:R-:W-:Y:S01]  /*4680*/  FFMA R43, R4, 0.69314718246459960938, R81 ;  /* 0x3f317218042b7823 */ /* 0x000fe20000000051 */
[----:B------:R-:W-:Y:S01]  /*4690*/  FSEL R5, R44, -INF , P1 ;  /* 0xff8000002c057808 */ /* 0x000fe20000800000 */
[----:B------:R-:W-:Y:S01]  /*46a0*/  STG.E.U16 desc[UR16][R36.64], R10 ;  /* 0x0000000a24007986 */ /* 0x000fe2000c101510 */
[----:B------:R-:W-:Y:S01]  /*46b0*/  FSEL R2, R45, -INF , P0 ;  /* 0xff8000002d027808 */ /* 0x000fe20000000000 */
[----:B------:R-:W-:Y:S01]  /*46c0*/  FFMA R42, R42, 0.69314718246459960938, R121 ;  /* 0x3f3172182a2a7823 */ /* 0x000fe20000000079 */
[----:B------:R-:W-:Y:S01]  /*46d0*/  LOP3.LUT R6, R6, 0xf8, RZ, 0xc0, !PT ;  /* 0x000000f806067812 */ /* 0x000fe200078ec0ff */
[----:B------:R-:W-:Y:S01]  /*46e0*/  STG.E.U16 desc[UR16][R38.64], R15 ;  /* 0x0000000f26007986 */ /* 0x000fe2000c101510 */
[----:B------:R-:W-:Y:S01]  /*46f0*/  FFMA R80, R5, 0.69314718246459960938, R80 ;  /* 0x3f31721805507823 */ /* 0x000fe20000000050 */
[----:B------:R-:W-:Y:S01]  /*4700*/  FFMA R81, R2, 0.69314718246459960938, R149 ;  /* 0x3f31721802517823 */ /* 0x000fe20000000095 */
[----:B0-----:R-:W0:Y:S01]  /*4710*/  LDC.64 R8, c[0x0][0x230] ;  /* 0x00008c00ff087b82 */ /* 0x001e220000000a00 */
[----:B------:R-:W-:Y:S01]  /*4720*/  STG.E.U16 desc[UR16][R40.64], R11 ;  /* 0x0000000b28007986 */ /* 0x000fe2000c101510 */
[C---:B------:R-:W-:Y:S01]  /*4730*/  SHF.L.U32 R5, R0.reuse, 0x2, RZ ;  /* 0x0000000200057819 */ /* 0x040fe200000006ff */
[----:B------:R-:W-:-:S02]  /*4740*/  IMAD.HI R0, R0, 0x4, RZ ;  /* 0x0000000400007827 */ /* 0x000fc400078e02ff */
[----:B------:R-:W-:Y:S03]  /*4750*/  STG.E.U16 desc[UR16][R12.64], R7 ;  /* 0x000000070c007986 */ /* 0x000fe6000c101510 */
[----:B------:R-:W-:Y:S01]  /*4760*/  BAR.SYNC.DEFER_BLOCKING 0x0 ;  /* 0x0000000000007b1d */ /* 0x000fe20000010000 */
[----:B0-----:R-:W-:-:S04]  /*4770*/  IADD3 R4, P0, P1, R5, UR6, R8 ;  /* 0x0000000605047c10 */ /* 0x001fc8000f91e008 */
[----:B------:R-:W-:Y:S01]  /*4780*/  IADD3.X R5, R0, UR5, R9, P0, P1 ;  /* 0x0000000500057c10 */ /* 0x000fe200087e2409 */
[----:B------:R-:W-:Y:S04]  /*4790*/  STS.64 [R6+UR12], R42 ;  /* 0x0000002a06007988 */ /* 0x000fe80008000a0c */
[----:B------:R-:W-:Y:S01]  /*47a0*/  STS.64 [R6+UR12+0x100], R80 ;  /* 0x0001005006007988 */ /* 0x000fe20008000a0c */
[----:B------:R-:W-:Y:S06]  /*47b0*/  BAR.SYNC.DEFER_BLOCKING 0x0 ;  /* 0x0000000000007b1d */ /* 0x000fec0000010000 */
[----:B------:R-:W0:Y:S04]  /*47c0*/  LDS R3, [R3] ;  /* 0x0000000003037984 */ /* 0x000e280000000800 */
[----:B0-----:R-:W-:Y:S01]  /*47d0*/  STG.E desc[UR16][R4.64], R3 ;  /* 0x0000000304007986 */ /* 0x001fe2000c101910 */
[----:B------:R-:W-:Y:S05]  /*47e0*/  EXIT ;  /* 0x000000000000794d */ /* 0x000fea0003800000 */
.L_x_2:
[----:B------:R-:W-:-:S00]  /*47f0*/  BRA `(.L_x_2) ;  /* 0xfffffffc00fc7947 */ /* 0x000fc0000383ffff */
[----:B------:R-:W-:-:S00]  /*4800*/  NOP ;  /* 0x0000000000007918 */ /* 0x000fc00000000000 */
[----:B------:R-:W-:-:S00]  /*4810*/  NOP ;  /* 0x0000000000007918 */ /* 0x000fc00000000000 */
[----:B------:R-:W-:-:S00]  /*4820*/  NOP ;  /* 0x0000000000007918 */ /* 0x000fc00000000000 */
[----:B------:R-:W-:-:S00]  /*4830*/  NOP ;  /* 0x0000000000007918 */ /* 0x000fc00000000000 */
[----:B------:R-:W-:-:S00]  /*4840*/  NOP ;  /* 0x0000000000007918 */ /* 0x000fc00000000000 */
[----:B------:R-:W-:-:S00]  /*4850*/  NOP ;  /* 0x0000000000007918 */ /* 0x000fc00000000000 */
[----:B------:R-:W-:-:S00]  /*4860*/  NOP ;  /* 0x0000000000007918 */ /* 0x000fc00000000000 */
[----:B------:R-:W-:-:S00]  /*4870*/  NOP ;  /* 0x0000000000007918 */ /* 0x000fc00000000000 */
.L_x_3:


//--------------------- .nv.global.init           --------------------------
	.section	.nv.global.init,"aw",@progbits
.nv.global.init:
	.type		_$_str,@object
	.size		_$_str,(.L_0 - _$_str)
_$_str:
        /*0000*/ 	.byte	0x5f, 0x5f, 0x43, 0x55, 0x44, 0x41, 0x5f, 0x46, 0x54, 0x5a, 0x00
.L_0:


//--------------------- .nv.shared.attn_fwd       --------------------------
	.section	.nv.shared.attn_fwd,"aw",@nobits
	.sectionflags	@""
	.align	16
	.zero		1024


//--------------------- .nv.shared.reserved.0     --------------------------
	.section	.nv.shared.reserved.0,"aw",@nobits
	.weak		__nv_reservedSMEM_offset_0_alias
	.size		__nv_reservedSMEM_offset_0_alias, 0, 0
	.other		__nv_reservedSMEM_offset_0_alias,@"STO_CUDA_RESERVED_SHARED STV_DEFAULT"
__nv_reservedSMEM_offset_0_alias:
	.zero		0


//--------------------- .nv.constant0.attn_fwd    --------------------------
	.section	.nv.constant0.attn_fwd,"a",@progbits
	.sectionflags	@""
	.align	4
.nv.constant0.attn_fwd:
	.zero		664


//--------------------- SYMBOLS --------------------------

	.type		.nv.reservedSmem.offset0,@object
	.size		.nv.reservedSmem.offset0,0x4
